def attn_fwd(
    Q,
    K,
    V,
    Out,
    Lse,
    sm_scale,
    stride_qz,
    stride_qh,
    stride_qm,
    stride_qk,
    stride_kz,
    stride_kh,
    stride_kn,
    stride_kk,
    stride_vz,
    stride_vh,
    stride_vn,
    stride_vk,
    stride_oz,
    stride_oh,
    stride_om,
    stride_ok,
    seqlen_q,
    seqlen_k,
    BLOCK_M: tl.constexpr,
    BLOCK_N: tl.constexpr,
    HEAD_DIM: tl.constexpr,
    CAUSAL: tl.constexpr,
):
    start_m = tl.program_id(0)
    off_hz = tl.program_id(1)
    q_off = off_hz * stride_qh
    k_off = off_hz * stride_kh
    v_off = off_hz * stride_vh
    offs_m = start_m * BLOCK_M + tl.arange(0, BLOCK_M)
    offs_d = tl.arange(0, HEAD_DIM)
    offs_n = tl.arange(0, BLOCK_N)
    q_ptrs = Q + q_off + offs_m[:, None] * stride_qm + offs_d[None, :] * stride_qk
    k_ptrs = K + k_off + offs_d[:, None] * stride_kk + offs_n[None, :] * stride_kn
    v_ptrs = V + v_off + offs_n[:, None] * stride_vn + offs_d[None, :] * stride_vk
    m_i = tl.full([BLOCK_M], float("-inf"), dtype=tl.float32)
    l_i = tl.zeros([BLOCK_M], dtype=tl.float32) + 1.0
    acc = tl.zeros([BLOCK_M, HEAD_DIM], dtype=tl.float32)
    q = tl.load(q_ptrs)
    acc, l_i, m_i = _attn_fwd_inner(
        acc,
        l_i,
        m_i,
        q,
        k_ptrs,
        v_ptrs,
        sm_scale,
        stride_kn,
        stride_vn,
        start_m,
        seqlen_k,
        BLOCK_M,
        BLOCK_N,
        HEAD_DIM,
        CAUSAL,
    )
    acc = acc / l_i[:, None]
    lse = m_i + tl.math.log2(l_i) / 1.4426950408889634
    o_ptrs = (
        Out
        + off_hz * stride_oh
        + offs_m[:, None] * stride_om
        + offs_d[None, :] * stride_ok
    )
    tl.store(o_ptrs, acc.to(Out.dtype.element_ty))
    tl.store(Lse + off_hz * seqlen_q + offs_m, lse)

# config = {"BLOCK_M": 32, "BLOCK_N": 16, "HEAD_DIM": 128, "arch": "sm_90", "causal": true, "dtype": "bf16", "num_stages": 3, "num_warps": 4}
# arch = sm_90


// ===== COMPILED SASS (sm_90a) =====

	.target	sm_90a

	.elftype	@"ET_EXEC"


//--------------------- .note.nv.tkinfo           --------------------------
	.section	.note.nv.tkinfo,"",@"SHT_NOTE"
	.sectionflags	@"SHF_NOTE_NV_TKINFO"
	.tkinfo
        /*0018*/ 	.word	0x00000002
        /*0030*/ 	.string	""
        /*0030*/ 	.string	"ptxas"
        /*0030*/ 	.string	"Cuda compilation tools, release 13.0, V13.0.88"
        /*0030*/ 	.string	"Build cuda_13.0.r13.0/compiler.36424714_0"
        /*0030*/ 	.string	"-v  -suppress-debug-info  -lineinfo  -arch sm_90a "



//--------------------- .note.nv.cuinfo           --------------------------
	.section	.note.nv.cuinfo,"",@"SHT_NOTE"
	.sectionflags	@"SHF_NOTE_NV_CUINFO"
        /*0018*/ 	.short	0x0002
        /*001a*/ 	.short	0x005a
        /*001c*/ 	.short	0x0082
	.zero		2


//--------------------- .nv.info                  --------------------------
	.section	.nv.info,"",@"SHT_CUDA_INFO"
	.align	4


	//----- nvinfo : EIATTR_REGCOUNT
	.align		4
        /*0000*/ 	.byte	0x04, 0x2f
        /*0002*/ 	.short	(.L_2 - .L_1)
	.align		4
.L_1:
        /*0004*/ 	.word	index@(attn_fwd)
        /*0008*/ 	.word	0x000000a8


	//----- nvinfo : EIATTR_FRAME_SIZE
	.align		4
.L_2:
        /*000c*/ 	.byte	0x04, 0x11
        /*000e*/ 	.short	(.L_4 - .L_3)
	.align		4
.L_3:
        /*0010*/ 	.word	index@(attn_fwd)
        /*0014*/ 	.word	0x00000000


	//----- nvinfo : EIATTR_MIN_STACK_SIZE
	.align		4
.L_4:
        /*0018*/ 	.byte	0x04, 0x12
        /*001a*/ 	.short	(.L_6 - .L_5)
	.align		4
.L_5:
        /*001c*/ 	.word	index@(attn_fwd)
        /*0020*/ 	.word	0x00000000
.L_6:


//--------------------- .nv.compat                --------------------------
	.section	.nv.compat,"",@"SHT_CUDA_COMPAT_INFO"
	.align	4
        /*0000*/ 	.byte	0x02, 0x09, 0x01, 0x00, 0x02, 0x02, 0x01, 0x00, 0x02, 0x05, 0x05, 0x00, 0x03, 0x07, 0x01, 0x01
        /*0010*/ 	.byte	0x02, 0x03, 0x00, 0x00, 0x02, 0x06, 0x01, 0x00, 0x04, 0x0b, 0x08, 0x00, 0x00, 0x00, 0x00, 0x00
        /*0020*/ 	.byte	0x00, 0x00, 0x00, 0x00


//--------------------- .nv.info.attn_fwd         --------------------------
	.section	.nv.info.attn_fwd,"",@"SHT_CUDA_INFO"
	.sectionflags	@""
	.align	4


	//----- nvinfo : EIATTR_CUDA_API_VERSION
	.align		4
        /*0000*/ 	.byte	0x04, 0x37
        /*0002*/ 	.short	(.L_8 - .L_7)
.L_7:
        /*0004*/ 	.word	0x00000082


	//----- nvinfo : EIATTR_KPARAM_INFO
	.align		4
.L_8:
        /*0008*/ 	.byte	0x04, 0x17
        /*000a*/ 	.short	(.L_10 - .L_9)
.L_9:
        /*000c*/ 	.word	0x00000000
        /*0010*/ 	.short	0x0019
        /*0012*/ 	.short	0x0080
        /*0014*/ 	.byte	0x00, 0xf4, 0x21, 0x00


	//----- nvinfo : EIATTR_KPARAM_INFO
	.align		4
.L_10:
        /*0018*/ 	.byte	0x04, 0x17
        /*001a*/ 	.short	(.L_12 - .L_11)
.L_11:
        /*001c*/ 	.word	0x00000000
        /*0020*/ 	.short	0x0018
        /*0022*/ 	.short	0x0078
        /*0024*/ 	.byte	0x00, 0xf4, 0x21, 0x00


	//----- nvinfo : EIATTR_KPARAM_INFO
	.align		4
.L_12:
        /*0028*/ 	.byte	0x04, 0x17
        /*002a*/ 	.short	(.L_14 - .L_13)
.L_13:
        /*002c*/ 	.word	0x00000000
        /*0030*/ 	.short	0x0017
        /*0032*/ 	.short	0x0070
        /*0034*/ 	.byte	0x00, 0xf0, 0x11, 0x00


	//----- nvinfo : EIATTR_KPARAM_INFO
	.align		4
.L_14:
        /*0038*/ 	.byte	0x04, 0x17
        /*003a*/ 	.short	(.L_16 - .L_15)
.L_15:
        /*003c*/ 	.word	0x00000000
        /*0040*/ 	.short	0x0016
        /*0042*/ 	.short	0x006c
        /*0044*/ 	.byte	0x00, 0xf0, 0x11, 0x00


	//----- nvinfo : EIATTR_KPARAM_INFO
	.align		4
.L_16:
        /*0048*/ 	.byte	0x04, 0x17
        /*004a*/ 	.short	(.L_18 - .L_17)
.L_17:
        /*004c*/ 	.word	0x00000000
        /*0050*/ 	.short	0x0015
        /*0052*/ 	.short	0x0068
        /*0054*/ 	.byte	0x00, 0xf0, 0x11, 0x00


	//----- nvinfo : EIATTR_KPARAM_INFO
	.align		4
.L_18:
        /*0058*/ 	.byte	0x04, 0x17
        /*005a*/ 	.short	(.L_20 - .L_19)
.L_19:
        /*005c*/ 	.word	0x00000000
        /*0060*/ 	.short	0x0014
        /*0062*/ 	.short	0x0064
        /*0064*/ 	.byte	0x00, 0xf0, 0x11, 0x00


	//----- nvinfo : EIATTR_KPARAM_INFO
	.align		4
.L_20:
        /*0068*/ 	.byte	0x04, 0x17
        /*006a*/ 	.short	(.L_22 - .L_21)
.L_21:
        /*006c*/ 	.word	0x00000000
        /*0070*/ 	.short	0x0013
        /*0072*/ 	.short	0x0060
        /*0074*/ 	.byte	0x00, 0xf0, 0x11, 0x00


	//----- nvinfo : EIATTR_KPARAM_INFO
	.align		4
.L_22:
        /*0078*/ 	.byte	0x04, 0x17
        /*007a*/ 	.short	(.L_24 - .L_23)
.L_23:
        /*007c*/ 	.word	0x00000000
        /*0080*/ 	.short	0x0012
        /*0082*/ 	.short	0x005c
        /*0084*/ 	.byte	0x00, 0xf0, 0x11, 0x00


	//----- nvinfo : EIATTR_KPARAM_INFO
	.align		4
.L_24:
        /*0088*/ 	.byte	0x04, 0x17
        /*008a*/ 	.short	(.L_26 - .L_25)
.L_25:
        /*008c*/ 	.word	0x00000000
        /*0090*/ 	.short	0x0011
        /*0092*/ 	.short	0x0058
        /*0094*/ 	.byte	0x00, 0xf0, 0x11, 0x00


	//----- nvinfo : EIATTR_KPARAM_INFO
	.align		4
.L_26:
        /*0098*/ 	.byte	0x04, 0x17
        /*009a*/ 	.short	(.L_28 - .L_27)
.L_27:
        /*009c*/ 	.word	0x00000000
        /*00a0*/ 	.short	0x0010
        /*00a2*/ 	.short	0x0054
        /*00a4*/ 	.byte	0x00, 0xf0, 0x11, 0x00


	//----- nvinfo : EIATTR_KPARAM_INFO
	.align		4
.L_28:
        /*00a8*/ 	.byte	0x04, 0x17
        /*00aa*/ 	.short	(.L_30 - .L_29)
.L_29:
        /*00ac*/ 	.word	0x00000000
        /*00b0*/ 	.short	0x000f
        /*00b2*/ 	.short	0x0050
        /*00b4*/ 	.byte	0x00, 0xf0, 0x11, 0x00


	//----- nvinfo : EIATTR_KPARAM_INFO
	.align		4
.L_30:
        /*00b8*/ 	.byte	0x04, 0x17
        /*00ba*/ 	.short	(.L_32 - .L_31)
.L_31:
        /*00bc*/ 	.word	0x00000000
        /*00c0*/ 	.short	0x000e
        /*00c2*/ 	.short	0x004c
        /*00c4*/ 	.byte	0x00, 0xf0, 0x11, 0x00


	//----- nvinfo : EIATTR_KPARAM_INFO
	.align		4
.L_32:
        /*00c8*/ 	.byte	0x04, 0x17
        /*00ca*/ 	.short	(.L_34 - .L_33)
.L_33:
        /*00cc*/ 	.word	0x00000000
        /*00d0*/ 	.short	0x000d
        /*00d2*/ 	.short	0x0048
        /*00d4*/ 	.byte	0x00, 0xf0, 0x11, 0x00


	//----- nvinfo : EIATTR_KPARAM_INFO
	.align		4
.L_34:
        /*00d8*/ 	.byte	0x04, 0x17
        /*00da*/ 	.short	(.L_36 - .L_35)
.L_35:
        /*00dc*/ 	.word	0x00000000
        /*00e0*/ 	.short	0x000c
        /*00e2*/ 	.short	0x0044
        /*00e4*/ 	.byte	0x00, 0xf0, 0x11, 0x00


	//----- nvinfo : EIATTR_KPARAM_INFO
	.align		4
.L_36:
        /*00e8*/ 	.byte	0x04, 0x17
        /*00ea*/ 	.short	(.L_38 - .L_37)
.L_37:
        /*00ec*/ 	.word	0x00000000
        /*00f0*/ 	.short	0x000b
        /*00f2*/ 	.short	0x0040
        /*00f4*/ 	.byte	0x00, 0xf0, 0x11, 0x00


	//----- nvinfo : EIATTR_KPARAM_INFO
	.align		4
.L_38:
        /*00f8*/ 	.byte	0x04, 0x17
        /*00fa*/ 	.short	(.L_40 - .L_39)
.L_39:
        /*00fc*/ 	.word	0x00000000
        /*0100*/ 	.short	0x000a
        /*0102*/ 	.short	0x003c
        /*0104*/ 	.byte	0x00, 0xf0, 0x11, 0x00


	//----- nvinfo : EIATTR_KPARAM_INFO
	.align		4
.L_40:
        /*0108*/ 	.byte	0x04, 0x17
        /*010a*/ 	.short	(.L_42 - .L_41)
.L_41:
        /*010c*/ 	.word	0x00000000
        /*0110*/ 	.short	0x0009
        /*0112*/ 	.short	0x0038
        /*0114*/ 	.byte	0x00, 0xf0, 0x11, 0x00


	//----- nvinfo : EIATTR_KPARAM_INFO
	.align		4
.L_42:
        /*0118*/ 	.byte	0x04, 0x17
        /*011a*/ 	.short	(.L_44 - .L_43)
.L_43:
        /*011c*/ 	.word	0x00000000
        /*0120*/ 	.short	0x0008
        /*0122*/ 	.short	0x0034
        /*0124*/ 	.byte	0x00, 0xf0, 0x11, 0x00


	//----- nvinfo : EIATTR_KPARAM_INFO
	.align		4
.L_44:
        /*0128*/ 	.byte	0x04, 0x17
        /*012a*/ 	.short	(.L_46 - .L_45)
.L_45:
        /*012c*/ 	.word	0x00000000
        /*0130*/ 	.short	0x0007
        /*0132*/ 	.short	0x0030
        /*0134*/ 	.byte	0x00, 0xf0, 0x11, 0x00


	//----- nvinfo : EIATTR_KPARAM_INFO
	.align		4
.L_46:
        /*0138*/ 	.byte	0x04, 0x17
        /*013a*/ 	.short	(.L_48 - .L_47)
.L_47:
        /*013c*/ 	.word	0x00000000
        /*0140*/ 	.short	0x0006
        /*0142*/ 	.short	0x002c
        /*0144*/ 	.byte	0x00, 0xf0, 0x11, 0x00


	//----- nvinfo : EIATTR_KPARAM_INFO
	.align		4
.L_48:
        /*0148*/ 	.byte	0x04, 0x17
        /*014a*/ 	.short	(.L_50 - .L_49)
.L_49:
        /*014c*/ 	.word	0x00000000
        /*0150*/ 	.short	0x0005
        /*0152*/ 	.short	0x0028
        /*0154*/ 	.byte	0x00, 0xf0, 0x11, 0x00


	//----- nvinfo : EIATTR_KPARAM_INFO
	.align		4
.L_50:
        /*0158*/ 	.byte	0x04, 0x17
        /*015a*/ 	.short	(.L_52 - .L_51)
.L_51:
        /*015c*/ 	.word	0x00000000
        /*0160*/ 	.short	0x0004
        /*0162*/ 	.short	0x0020
        /*0164*/ 	.byte	0x00, 0xf4, 0x21, 0x00


	//----- nvinfo : EIATTR_KPARAM_INFO
	.align		4
.L_52:
        /*0168*/ 	.byte	0x04, 0x17
        /*016a*/ 	.short	(.L_54 - .L_53)
.L_53:
        /*016c*/ 	.word	0x00000000
        /*0170*/ 	.short	0x0003
        /*0172*/ 	.short	0x0018
        /*0174*/ 	.byte	0x00, 0xf4, 0x21, 0x00


	//----- nvinfo : EIATTR_KPARAM_INFO
	.align		4
.L_54:
        /*0178*/ 	.byte	0x04, 0x17
        /*017a*/ 	.short	(.L_56 - .L_55)
.L_55:
        /*017c*/ 	.word	0x00000000
        /*0180*/ 	.short	0x0002
        /*0182*/ 	.short	0x0010
        /*0184*/ 	.byte	0x00, 0xf4, 0x21, 0x00


	//----- nvinfo : EIATTR_KPARAM_INFO
	.align		4
.L_56:
        /*0188*/ 	.byte	0x04, 0x17
        /*018a*/ 	.short	(.L_58 - .L_57)
.L_57:
        /*018c*/ 	.word	0x00000000
        /*0190*/ 	.short	0x0001
        /*0192*/ 	.short	0x0008
        /*0194*/ 	.byte	0x00, 0xf4, 0x21, 0x00


	//----- nvinfo : EIATTR_KPARAM_INFO
	.align		4
.L_58:
        /*0198*/ 	.byte	0x04, 0x17
        /*019a*/ 	.short	(.L_60 - .L_59)
.L_59:
        /*019c*/ 	.word	0x00000000
        /*01a0*/ 	.short	0x0000
        /*01a2*/ 	.short	0x0000
        /*01a4*/ 	.byte	0x00, 0xf4, 0x21, 0x00


	//----- nvinfo : EIATTR_SPARSE_MMA_MASK
	.align		4
.L_60:
        /*01a8*/ 	.byte	0x03, 0x50
        /*01aa*/ 	.short	0x0000


	//----- nvinfo : EIATTR_MAXREG_COUNT
	.align		4
        /*01ac*/ 	.byte	0x03, 0x1b
        /*01ae*/ 	.short	0x00ff


	//----- nvinfo : EIATTR_NUM_BARRIERS
	.align		4
        /*01b0*/ 	.byte	0x02, 0x4c
        /*01b2*/ 	.byte	0x01
	.zero		1


	//----- nvinfo : EIATTR_MERCURY_ISA_VERSION
	.align		4
        /*01b4*/ 	.byte	0x03, 0x5f
        /*01b6*/ 	.short	0x0101


	//----- nvinfo : EIATTR_COOP_GROUP_MASK_REGIDS
	.align		4
        /*01b8*/ 	.byte	0x04, 0x29
        /*01ba*/ 	.short	(.L_62 - .L_61)


	//   ....[0]....
.L_61:
        /*01bc*/ 	.word	0xffffffff


	//   ....[1]....
        /*01c0*/ 	.word	0xffffffff


	//   ....[2]....
        /*01c4*/ 	.word	0xffffffff


	//   ....[3]....
        /*01c8*/ 	.word	0xffffffff


	//   ....[4]....
        /*01cc*/ 	.word	0xffffffff


	//   ....[5]....
        /*01d0*/ 	.word	0xffffffff


	//   ....[6]....
        /*01d4*/ 	.word	0xffffffff


	//   ....[7]....
        /*01d8*/ 	.word	0xffffffff


	//   ....[8]....
        /*01dc*/ 	.word	0xffffffff


	//   ....[9]....
        /*01e0*/ 	.word	0xffffffff


	//   ....[10]....
        /*01e4*/ 	.word	0xffffffff


	//   ....[11]....
        /*01e8*/ 	.word	0xffffffff


	//   ....[12]....
        /*01ec*/ 	.word	0xffffffff


	//   ....[13]....
        /*01f0*/ 	.word	0xffffffff


	//   ....[14]....
        /*01f4*/ 	.word	0xffffffff


	//   ....[15]....
        /*01f8*/ 	.word	0xffffffff


	//   ....[16]....
        /*01fc*/ 	.word	0xffffffff


	//   ....[17]....
        /*0200*/ 	.word	0xffffffff


	//----- nvinfo : EIATTR_COOP_GROUP_INSTR_OFFSETS
	.align		4
.L_62:
        /*0204*/ 	.byte	0x04, 0x28
        /*0206*/ 	.short	(.L_64 - .L_63)


	//   ....[0]....
.L_63:
        /*0208*/ 	.word	0x00002360


	//   ....[1]....
        /*020c*/ 	.word	0x00002370


	//   ....[2]....
        /*0210*/ 	.word	0x00002380


	//   ....[3]....
        /*0214*/ 	.word	0x00002390


	//   ....[4]....
        /*0218*/ 	.word	0x000023d0


	//   ....[5]....
        /*021c*/ 	.word	0x000023f0


	//   ....[6]....
        /*0220*/ 	.word	0x00002400


	//   ....[7]....
        /*0224*/ 	.word	0x00002410


	//   ....[8]....
        /*0228*/ 	.word	0x000024c0


	//   ....[9]....
        /*022c*/ 	.word	0x00002730


	//   ....[10]....
        /*0230*/ 	.word	0x00002740


	//   ....[11]....
        /*0234*/ 	.word	0x00002760


	//   ....[12]....
        /*0238*/ 	.word	0x00002770


	//   ....[13]....
        /*023c*/ 	.word	0x000027a0


	//   ....[14]....
        /*0240*/ 	.word	0x000027d0


	//   ....[15]....
        /*0244*/ 	.word	0x000027e0


	//   ....[16]....
        /*0248*/ 	.word	0x000027f0


	//   ....[17]....
        /*024c*/ 	.word	0x000028b0


	//----- nvinfo : EIATTR_EXIT_INSTR_OFFSETS
	.align		4
.L_64:
        /*0250*/ 	.byte	0x04, 0x1c
        /*0252*/ 	.short	(.L_66 - .L_65)


	//   ....[0]....
.L_65:
        /*0254*/ 	.word	0x00004ea0


	//   ....[1]....
        /*0258*/ 	.word	0x00004ed0


	//----- nvinfo : EIATTR_REQNTID
	.align		4
.L_66:
        /*025c*/ 	.byte	0x04, 0x10
        /*025e*/ 	.short	(.L_68 - .L_67)
.L_67:
        /*0260*/ 	.word	0x00000080
        /*0264*/ 	.word	0x00000001
        /*0268*/ 	.word	0x00000001


	//----- nvinfo : EIATTR_CBANK_PARAM_SIZE
	.align		4
.L_68:
        /*026c*/ 	.byte	0x03, 0x19
        /*026e*/ 	.short	0x0088


	//----- nvinfo : EIATTR_PARAM_CBANK
	.align		4
        /*0270*/ 	.byte	0x04, 0x0a
        /*0272*/ 	.short	(.L_70 - .L_69)
	.align		4
.L_69:
        /*0274*/ 	.word	index@(.nv.constant0.attn_fwd)
        /*0278*/ 	.short	0x0210
        /*027a*/ 	.short	0x0088


	//----- nvinfo : EIATTR_SW_WAR
	.align		4
.L_70:
        /*027c*/ 	.byte	0x04, 0x36
        /*027e*/ 	.short	(.L_72 - .L_71)
.L_71:
        /*0280*/ 	.word	0x00000008
.L_72:


//--------------------- .nv.callgraph             --------------------------
	.section	.nv.callgraph,"",@"SHT_CUDA_CALLGRAPH"
	.align	4
	.sectionentsize	8
	.align		4
        /*0000*/ 	.word	0x00000000
	.align		4
        /*0004*/ 	.word	0xffffffff
	.align		4
        /*0008*/ 	.word	0x00000000
	.align		4
        /*000c*/ 	.word	0xfffffffe
	.align		4
        /*0010*/ 	.word	0x00000000
	.align		4
        /*0014*/ 	.word	0xfffffffd
	.align		4
        /*0018*/ 	.word	0x00000000
	.align		4
        /*001c*/ 	.word	0xfffffffc


//--------------------- .nv.constant4             --------------------------
	.section	.nv.constant4,"a",@progbits
	.align	8
	.align		8
.nv.constant4:
        /*0000*/ 	.dword	_$_str


//--------------------- .text.attn_fwd            --------------------------
	.section	.text.attn_fwd,"ax",@progbits
	.align	128
        .global         attn_fwd
        .type           attn_fwd,@function
        .size           attn_fwd,(.L_x_3 - attn_fwd)
        .other          attn_fwd,@"STO_CUDA_ENTRY STV_DEFAULT"
attn_fwd:
.text.attn_fwd:
[----:B------:R-:W-:Y:S01]  /*0000*/  LDC R1, c[0x0][0x28] ;  /* 0x00000a00ff017b82 */ /* 0x000fe20000000800 */
[----:B------:R-:W0:Y:S07]  /*0010*/  S2R R143, SR_CTAID.X ;  /* 0x00000000008f7919 */ /* 0x000e2e0000002500 */
[----:B------:R-:W1:Y:S01]  /*0020*/  S2UR UR7, SR_CTAID.Y ;  /* 0x00000000000779c3 */ /* 0x000e620000002600 */
[----:B------:R-:W-:Y:S01]  /*0030*/  ULDC.64 UR4, c[0x0][0x240] ;  /* 0x0000900000047ab9 */ /* 0x000fe20000000a00 */
[----:B------:R-:W-:Y:S01]  /*0040*/  ULDC.64 UR10, c[0x0][0x208] ;  /* 0x00008200000a7ab9 */ /* 0x000fe20000000a00 */
[----:B------:R-:W2:Y:S05]  /*0050*/  S2R R2, SR_TID.X ;  /* 0x0000000000027919 */ /* 0x000eaa0000002100 */
[----:B------:R-:W3:Y:S08]  /*0060*/  LDC R21, c[0x0][0x248] ;  /* 0x00009200ff157b82 */ /* 0x000ef00000000800 */
[----:B------:R-:W4:Y:S01]  /*0070*/  LDC.64 R52, c[0x0][0x210] ;  /* 0x00008400ff347b82 */ /* 0x000f220000000a00 */
[----:B-1----:R-:W-:-:S04]  /*0080*/  UIMAD UR4, UR7, UR4, URZ ;  /* 0x00000004070472a4 */ /* 0x002fc8000f8e023f */
[----:B------:R-:W-:Y:S01]  /*0090*/  USHF.L.U32 UR6, UR4, 0x1, URZ ;  /* 0x0000000104067899 */ /* 0x000fe2000800063f */
[----:B0-----:R-:W-:Y:S01]  /*00a0*/  IMAD.SHL.U32 R143, R143, 0x20, RZ ;  /* 0x000000208f8f7824 */ /* 0x001fe200078e00ff */
[----:B--2---:R-:W-:-:S04]  /*00b0*/  SHF.R.U32.HI R3, RZ, 0x5, R2 ;  /* 0x00000005ff037819 */ /* 0x004fc80000011602 */
[----:B------:R-:W-:Y:S02]  /*00c0*/  LOP3.LUT R148, R143, 0x1f, R2, 0xf8, !PT ;  /* 0x0000001f8f947812 */ /* 0x000fe400078ef802 */
[----:B------:R-:W-:-:S03]  /*00d0*/  SGXT.U32 R3, R3, 0x2 ;  /* 0x000000020303781a */ /* 0x000fc60000000000 */
[----:B------:R-:W-:Y:S01]  /*00e0*/  IMAD R0, R148, UR5, RZ ;  /* 0x0000000594007c24 */ /* 0x000fe2000f8e02ff */
[----:B------:R-:W-:Y:S01]  /*00f0*/  UIMAD.WIDE UR4, UR4, 0x2, URZ ;  /* 0x00000002040478a5 */ /* 0x000fe2000f8e023f */
[----:B---3--:R-:W-:Y:S02]  /*0100*/  IMAD R5, R3, R21, RZ ;  /* 0x0000001503057224 */ /* 0x008fe400078e02ff */
[C---:B------:R-:W-:Y:S02]  /*0110*/  IMAD.SHL.U32 R3, R0.reuse, 0x2, RZ ;  /* 0x0000000200037824 */ /* 0x040fe400078e00ff */
[----:B------:R-:W-:-:S03]  /*0120*/  IMAD.HI R0, R0, 0x2, RZ ;  /* 0x0000000200007827 */ /* 0x000fc600078e02ff */
[----:B----4-:R-:W-:Y:S01]  /*0130*/  IADD3 R51, P0, P1, R3, UR6, R52 ;  /* 0x0000000603337c10 */ /* 0x010fe2000f91e034 */
[----:B------:R-:W-:-:S03]  /*0140*/  IMAD R7, R21, 0x4, R5 ;  /* 0x0000000415077824 */ /* 0x000fc600078e0205 */
[----:B------:R-:W-:Y:S01]  /*0150*/  IADD3.X R53, R0, UR5, R53, P0, P1 ;  /* 0x0000000500357c10 */ /* 0x000fe200087e2435 */
[----:B------:R-:W-:Y:S01]  /*0160*/  IMAD R3, R21, 0x4, R7 ;  /* 0x0000000415037824 */ /* 0x000fe200078e0207 */
[----:B------:R-:W-:-:S03]  /*0170*/  LEA R4, P0, R5, R51, 0x1 ;  /* 0x0000003305047211 */ /* 0x000fc600078008ff */
[----:B------:R-:W-:Y:S01]  /*0180*/  IMAD R0, R21, 0x4, R3 ;  /* 0x0000000415007824 */ /* 0x000fe200078e0203 */
[----:B------:R-:W-:Y:S02]  /*0190*/  LEA.HI.X.SX32 R5, R5, R53, 0x1, P0 ;  /* 0x0000003505057211 */ /* 0x000fe400000f0eff */
[-C--:B------:R-:W-:Y:S02]  /*01a0*/  LEA R8, P1, R3, R51.reuse, 0x1 ;  /* 0x0000003303087211 */ /* 0x080fe400078208ff */
[----:B------:R-:W-:Y:S01]  /*01b0*/  LEA R6, P0, R7, R51, 0x1 ;  /* 0x0000003307067211 */ /* 0x000fe200078008ff */
[----:B------:R0:W2:Y:S01]  /*01c0*/  LDG.E.U16 R23, desc[UR10][R4.64] ;  /* 0x0000000a04177981 */ /* 0x0000a2000c1e1500 */
[-C--:B------:R-:W-:Y:S01]  /*01d0*/  LEA.HI.X.SX32 R9, R3, R53.reuse, 0x1, P1 ;  /* 0x0000003503097211 */ /* 0x080fe200008f0eff */
[----:B------:R-:W-:Y:S01]  /*01e0*/  IMAD R3, R21, 0x4, R0 ;  /* 0x0000000415037824 */ /* 0x000fe200078e0200 */
[----:B------:R-:W-:Y:S02]  /*01f0*/  LEA.HI.X.SX32 R7, R7, R53, 0x1, P0 ;  /* 0x0000003507077211 */ /* 0x000fe400000f0eff */
[C---:B------:R-:W-:Y:S01]  /*0200*/  LEA R10, P0, R0.reuse, R51, 0x1 ;  /* 0x00000033000a7211 */ /* 0x040fe200078008ff */
[----:B------:R1:W3:Y:S03]  /*0210*/  LDG.E.U16 R25, desc[UR10][R8.64] ;  /* 0x0000000a08197981 */ /* 0x0002e6000c1e1500 */
[----:B------:R-:W-:Y:S01]  /*0220*/  LEA.HI.X.SX32 R11, R0, R53, 0x1, P0 ;  /* 0x00000035000b7211 */ /* 0x000fe200000f0eff */
[----:B------:R-:W-:Y:S01]  /*0230*/  IMAD R0, R21, 0x4, R3 ;  /* 0x0000000415007824 */ /* 0x000fe200078e0203 */
[C---:B------:R-:W-:Y:S01]  /*0240*/  LEA R12, P0, R3.reuse, R51, 0x1 ;  /* 0x00000033030c7211 */ /* 0x040fe200078008ff */
[----:B------:R4:W5:Y:S03]  /*0250*/  LDG.E.U16 R22, desc[UR10][R6.64] ;  /* 0x0000000a06167981 */ /* 0x000966000c1e1500 */
[----:B------:R-:W-:Y:S01]  /*0260*/  LEA.HI.X.SX32 R13, R3, R53, 0x1, P0 ;  /* 0x00000035030d7211 */ /* 0x000fe200000f0eff */
[----:B------:R4:W5:Y:S01]  /*0270*/  LDG.E.U16 R24, desc[UR10][R10.64] ;  /* 0x0000000a0a187981 */ /* 0x000962000c1e1500 */
[----:B------:R-:W-:-:S02]  /*0280*/  LEA R3, R21, R0, 0x2 ;  /* 0x0000000015037211 */ /* 0x000fc400078e10ff */
[C---:B0-----:R-:W-:Y:S01]  /*0290*/  LEA R4, P0, R0.reuse, R51, 0x1 ;  /* 0x0000003300047211 */ /* 0x041fe200078008ff */
[----:B------:R0:W5:Y:S02]  /*02a0*/  LDG.E.U16 R27, desc[UR10][R12.64] ;  /* 0x0000000a0c1b7981 */ /* 0x000164000c1e1500 */
[----:B------:R-:W-:Y:S01]  /*02b0*/  IMAD R16, R21, 0x4, R3 ;  /* 0x0000000415107824 */ /* 0x000fe200078e0203 */
[----:B------:R-:W-:Y:S02]  /*02c0*/  LEA.HI.X.SX32 R5, R0, R53, 0x1, P0 ;  /* 0x0000003500057211 */ /* 0x000fe400000f0eff */
[-C--:B------:R-:W-:Y:S01]  /*02d0*/  LEA R14, P1, R3, R51.reuse, 0x1 ;  /* 0x00000033030e7211 */ /* 0x080fe200078208ff */
[----:B------:R-:W-:Y:S01]  /*02e0*/  IMAD R0, R21, 0x4, R16 ;  /* 0x0000000415007824 */ /* 0x000fe200078e0210 */
[----:B-1----:R-:W-:Y:S01]  /*02f0*/  LEA R8, P0, R16, R51, 0x1 ;  /* 0x0000003310087211 */ /* 0x002fe200078008ff */
[----:B------:R1:W5:Y:S01]  /*0300*/  LDG.E.U16 R26, desc[UR10][R4.64] ;  /* 0x0000000a041a7981 */ /* 0x000362000c1e1500 */
[----:B------:R-:W-:-:S02]  /*0310*/  LEA.HI.X.SX32 R15, R3, R53, 0x1, P1 ;  /* 0x00000035030f7211 */ /* 0x000fc400008f0eff */
[----:B------:R-:W-:Y:S01]  /*0320*/  LEA.HI.X.SX32 R9, R16, R53, 0x1, P0 ;  /* 0x0000003510097211 */ /* 0x000fe200000f0eff */
[C---:B------:R-:W-:Y:S01]  /*0330*/  IMAD R3, R21.reuse, 0x4, R0 ;  /* 0x0000000415037824 */ /* 0x040fe200078e0200 */
[C---:B----4-:R-:W-:Y:S01]  /*0340*/  LEA R6, P0, R0.reuse, R51, 0x1 ;  /* 0x0000003300067211 */ /* 0x050fe200078008ff */
[----:B------:R-:W4:Y:S03]  /*0350*/  LDG.E.U16 R29, desc[UR10][R14.64] ;  /* 0x0000000a0e1d7981 */ /* 0x000f26000c1e1500 */
[----:B------:R-:W-:Y:S01]  /*0360*/  LEA.HI.X.SX32 R7, R0, R53, 0x1, P0 ;  /* 0x0000003500077211 */ /* 0x000fe200000f0eff */
[----:B------:R-:W-:Y:S01]  /*0370*/  IMAD R0, R21, 0x4, R3 ;  /* 0x0000000415007824 */ /* 0x000fe200078e0203 */
[-C--:B------:R-:W-:Y:S01]  /*0380*/  LEA R10, P0, R3, R51.reuse, 0x1 ;  /* 0x00000033030a7211 */ /* 0x080fe200078008ff */
[----:B------:R1:W4:Y:S02]  /*0390*/  LDG.E.U16 R28, desc[UR10][R8.64] ;  /* 0x0000000a081c7981 */ /* 0x000324000c1e1500 */
[----:B------:R-:W-:Y:S01]  /*03a0*/  IMAD R16, R21, 0x4, R0 ;  /* 0x0000000415107824 */ /* 0x000fe200078e0200 */
[----:B0-----:R-:W-:Y:S01]  /*03b0*/  LEA R12, P1, R0, R51, 0x1 ;  /* 0x00000033000c7211 */ /* 0x001fe200078208ff */
[----:B------:R0:W4:Y:S01]  /*03c0*/  LDG.E.U16 R31, desc[UR10][R6.64] ;  /* 0x0000000a061f7981 */ /* 0x000122000c1e1500 */
[----:B------:R-:W-:-:S02]  /*03d0*/  LEA.HI.X.SX32 R11, R3, R53, 0x1, P0 ;  /* 0x00000035030b7211 */ /* 0x000fc400000f0eff */
[----:B------:R-:W-:Y:S01]  /*03e0*/  LEA.HI.X.SX32 R13, R0, R53, 0x1, P1 ;  /* 0x00000035000d7211 */ /* 0x000fe200008f0eff */
[C---:B------:R-:W-:Y:S01]  /*03f0*/  IMAD R0, R21.reuse, 0x4, R16 ;  /* 0x0000000415007824 */ /* 0x040fe200078e0210 */
[C---:B-1----:R-:W-:Y:S01]  /*0400*/  LEA R4, P0, R16.reuse, R51, 0x1 ;  /* 0x0000003310047211 */ /* 0x042fe200078008ff */
[----:B------:R1:W4:Y:S03]  /*0410*/  LDG.E.U16 R30, desc[UR10][R10.64] ;  /* 0x0000000a0a1e7981 */ /* 0x000326000c1e1500 */
[----:B------:R-:W-:Y:S01]  /*0420*/  LEA.HI.X.SX32 R5, R16, R53, 0x1, P0 ;  /* 0x0000003510057211 */ /* 0x000fe200000f0eff */
[----:B------:R-:W4:Y:S01]  /*0430*/  LDG.E.U16 R33, desc[UR10][R12.64] ;  /* 0x0000000a0c217981 */ /* 0x000f22000c1e1500 */
[C---:B------:R-:W-:Y:S02]  /*0440*/  LEA R8, P0, R0.reuse, R51, 0x1 ;  /* 0x0000003300087211 */ /* 0x040fe400078008ff */
[----:B------:R-:W-:Y:S01]  /*0450*/  LEA R3, R21, R0, 0x2 ;  /* 0x0000000015037211 */ /* 0x000fe200078e10ff */
[----:B------:R1:W4:Y:S01]  /*0460*/  LDG.E.U16 R32, desc[UR10][R4.64] ;  /* 0x0000000a04207981 */ /* 0x000322000c1e1500 */
[----:B------:R-:W-:-:S03]  /*0470*/  LEA.HI.X.SX32 R9, R0, R53, 0x1, P0 ;  /* 0x0000003500097211 */ /* 0x000fc600000f0eff */
[----:B------:R-:W-:Y:S01]  /*0480*/  IMAD R0, R21, 0x4, R3 ;  /* 0x0000000415007824 */ /* 0x000fe200078e0203 */
[-C--:B0-----:R-:W-:Y:S01]  /*0490*/  LEA R6, P0, R3, R51.reuse, 0x1 ;  /* 0x0000003303067211 */ /* 0x081fe200078008ff */
[----:B------:R0:W4:Y:S02]  /*04a0*/  LDG.E.U16 R35, desc[UR10][R8.64] ;  /* 0x0000000a08237981 */ /* 0x000124000c1e1500 */
[----:B------:R-:W-:Y:S01]  /*04b0*/  IMAD R16, R21, 0x4, R0 ;  /* 0x0000000415107824 */ /* 0x000fe200078e0200 */
[C---:B------:R-:W-:Y:S02]  /*04c0*/  LEA R14, P1, R0.reuse, R51, 0x1 ;  /* 0x00000033000e7211 */ /* 0x040fe400078208ff */
[-C--:B------:R-:W-:Y:S02]  /*04d0*/  LEA.HI.X.SX32 R7, R3, R53.reuse, 0x1, P0 ;  /* 0x0000003503077211 */ /* 0x080fe400000f0eff */
[----:B------:R-:W-:Y:S01]  /*04e0*/  LEA.HI.X.SX32 R15, R0, R53, 0x1, P1 ;  /* 0x00000035000f7211 */ /* 0x000fe200008f0eff */
[C---:B------:R-:W-:Y:S01]  /*04f0*/  IMAD R0, R21.reuse, 0x4, R16 ;  /* 0x0000000415007824 */ /* 0x040fe200078e0210 */
[C---:B-1----:R-:W-:Y:S01]  /*0500*/  LEA R10, P0, R16.reuse, R51, 0x1 ;  /* 0x00000033100a7211 */ /* 0x042fe200078008ff */
[----:B------:R1:W4:Y:S02]  /*0510*/  LDG.E.U16 R34, desc[UR10][R6.64] ;  /* 0x0000000a06227981 */ /* 0x000324000c1e1500 */
[C---:B------:R-:W-:Y:S01]  /*0520*/  IMAD R3, R21.reuse, 0x4, R0 ;  /* 0x0000000415037824 */ /* 0x040fe200078e0200 */
[----:B------:R-:W-:Y:S01]  /*0530*/  LEA.HI.X.SX32 R11, R16, R53, 0x1, P0 ;  /* 0x00000035100b7211 */ /* 0x000fe200000f0eff */
[----:B------:R1:W4:Y:S01]  /*0540*/  LDG.E.U16 R37, desc[UR10][R14.64] ;  /* 0x0000000a0e257981 */ /* 0x000322000c1e1500 */
[----:B------:R-:W-:Y:S01]  /*0550*/  LEA R4, P0, R0, R51, 0x1 ;  /* 0x0000003300047211 */ /* 0x000fe200078008ff */
[----:B------:R-:W-:-:S02]  /*0560*/  IMAD R12, R21, 0x4, R3 ;  /* 0x00000004150c7824 */ /* 0x000fc400078e0203 */
[----:B------:R1:W4:Y:S01]  /*0570*/  LDG.E.U16 R36, desc[UR10][R10.64] ;  /* 0x0000000a0a247981 */ /* 0x000322000c1e1500 */
[----:B------:R-:W-:Y:S01]  /*0580*/  LEA.HI.X.SX32 R5, R0, R53, 0x1, P0 ;  /* 0x0000003500057211 */ /* 0x000fe200000f0eff */
[----:B------:R-:W-:Y:S01]  /*0590*/  IMAD R0, R21, 0x4, R12 ;  /* 0x0000000415007824 */ /* 0x000fe200078e020c */
[-C--:B0-----:R-:W-:Y:S02]  /*05a0*/  LEA R8, P0, R3, R51.reuse, 0x1 ;  /* 0x0000003303087211 */ /* 0x081fe400078008ff */
[C---:B-1----:R-:W-:Y:S01]  /*05b0*/  LEA R6, P1, R12.reuse, R51, 0x1 ;  /* 0x000000330c067211 */ /* 0x042fe200078208ff */
[----:B------:R0:W4:Y:S01]  /*05c0*/  LDG.E.U16 R39, desc[UR10][R4.64] ;  /* 0x0000000a04277981 */ /* 0x000122000c1e1500 */
[----:B------:R-:W-:Y:S02]  /*05d0*/  LEA R16, R21, R0, 0x2 ;  /* 0x0000000015107211 */ /* 0x000fe400078e10ff */
[-C--:B------:R-:W-:Y:S02]  /*05e0*/  LEA.HI.X.SX32 R9, R3, R53.reuse, 0x1, P0 ;  /* 0x0000003503097211 */ /* 0x080fe400000f0eff */
[----:B------:R-:W-:Y:S01]  /*05f0*/  LEA.HI.X.SX32 R7, R12, R53, 0x1, P1 ;  /* 0x000000350c077211 */ /* 0x000fe200008f0eff */
[C---:B------:R-:W-:Y:S01]  /*0600*/  IMAD R3, R21.reuse, 0x4, R16 ;  /* 0x0000000415037824 */ /* 0x040fe200078e0210 */
[C---:B------:R-:W-:Y:S01]  /*0610*/  LEA R12, P0, R0.reuse, R51, 0x1 ;  /* 0x00000033000c7211 */ /* 0x040fe200078008ff */
[----:B------:R1:W4:Y:S02]  /*0620*/  LDG.E.U16 R38, desc[UR10][R8.64] ;  /* 0x0000000a08267981 */ /* 0x000324000c1e1500 */
[C---:B------:R-:W-:Y:S01]  /*0630*/  IMAD R15, R21.reuse, 0x4, R3 ;  /* 0x00000004150f7824 */ /* 0x040fe200078e0203 */
[----:B------:R-:W-:Y:S01]  /*0640*/  LEA.HI.X.SX32 R13, R0, R53, 0x1, P0 ;  /* 0x00000035000d7211 */ /* 0x000fe200000f0eff */
[----:B------:R1:W4:Y:S01]  /*0650*/  LDG.E.U16 R41, desc[UR10][R6.64] ;  /* 0x0000000a06297981 */ /* 0x000322000c1e1500 */
[CC--:B------:R-:W-:Y:S01]  /*0660*/  LEA R10, P0, R16.reuse, R51.reuse, 0x1 ;  /* 0x00000033100a7211 */ /* 0x0c0fe200078008ff */
[----:B------:R-:W-:Y:S01]  /*0670*/  IMAD R0, R21, 0x4, R15 ;  /* 0x0000000415007824 */ /* 0x000fe200078e020f */
[----:B------:R-:W-:Y:S01]  /*0680*/  LEA R14, P1, R15, R51, 0x1 ;  /* 0x000000330f0e7211 */ /* 0x000fe200078208ff */
[----:B------:R1:W4:Y:S01]  /*0690*/  LDG.E.U16 R40, desc[UR10][R12.64] ;  /* 0x0000000a0c287981 */ /* 0x000322000c1e1500 */
[----:B------:R-:W-:Y:S01]  /*06a0*/  LEA.HI.X.SX32 R11, R16, R53, 0x1, P0 ;  /* 0x00000035100b7211 */ /* 0x000fe200000f0eff */
[----:B------:R-:W-:Y:S01]  /*06b0*/  IMAD R16, R21, 0x4, R0 ;  /* 0x0000000415107824 */ /* 0x000fe200078e0200 */
[----:B0-----:R-:W-:-:S03]  /*06c0*/  LEA R4, P0, R3, R51, 0x1 ;  /* 0x0000003303047211 */ /* 0x001fc600078008ff */
[----:B------:R-:W-:Y:S01]  /*06d0*/  IMAD R18, R21, 0x4, R16 ;  /* 0x0000000415127824 */ /* 0x000fe200078e0210 */
[----:B------:R-:W-:Y:S01]  /*06e0*/  LEA.HI.X.SX32 R5, R3, R53, 0x1, P0 ;  /* 0x0000003503057211 */ /* 0x000fe200000f0eff */
[----:B------:R0:W4:Y:S02]  /*06f0*/  LDG.E.U16 R43, desc[UR10][R10.64] ;  /* 0x0000000a0a2b7981 */ /* 0x000124000c1e1500 */
[C---:B------:R-:W-:Y:S01]  /*0700*/  IMAD R3, R21.reuse, 0x4, R18 ;  /* 0x0000000415037824 */ /* 0x040fe200078e0212 */
[C---:B-1----:R-:W-:Y:S01]  /*0710*/  LEA R8, P0, R16.reuse, R51, 0x1 ;  /* 0x0000003310087211 */ /* 0x042fe200078008ff */
[----:B------:R1:W4:Y:S03]  /*0720*/  LDG.E.U16 R42, desc[UR10][R4.64] ;  /* 0x0000000a042a7981 */ /* 0x000326000c1e1500 */
[----:B------:R-:W-:Y:S02]  /*0730*/  LEA R19, R21, R3, 0x2 ;  /* 0x0000000315137211 */ /* 0x000fe400078e10ff */
[----:B------:R-:W-:-:S03]  /*0740*/  LEA.HI.X.SX32 R9, R16, R53, 0x1, P0 ;  /* 0x0000003510097211 */ /* 0x000fc600000f0eff */
[----:B------:R-:W-:Y:S01]  /*0750*/  IMAD R7, R21, 0x4, R19 ;  /* 0x0000000415077824 */ /* 0x000fe200078e0213 */
[----:B------:R-:W-:Y:S01]  /*0760*/  LEA R12, P0, R3, R51, 0x1 ;  /* 0x00000033030c7211 */ /* 0x000fe200078008ff */
[----:B------:R1:W4:Y:S01]  /*0770*/  LDG.E.U16 R47, desc[UR10][R8.64] ;  /* 0x0000000a082f7981 */ /* 0x000322000c1e1500 */
[-C--:B------:R-:W-:Y:S01]  /*0780*/  LEA.HI.X.SX32 R15, R15, R53.reuse, 0x1, P1 ;  /* 0x000000350f0f7211 */ /* 0x080fe200008f0eff */
[----:B------:R-:W-:Y:S01]  /*0790*/  IMAD R20, R21, 0x4, R7 ;  /* 0x0000000415147824 */ /* 0x000fe200078e0207 */
[----:B------:R-:W-:Y:S02]  /*07a0*/  LEA.HI.X.SX32 R13, R3, R53, 0x1, P0 ;  /* 0x00000035030d7211 */ /* 0x000fe400000f0eff */
[-C--:B0-----:R-:W-:Y:S01]  /*07b0*/  LEA R10, P1, R7, R51.reuse, 0x1 ;  /* 0x00000033070a7211 */ /* 0x081fe200078208ff */
[----:B------:R-:W-:Y:S01]  /*07c0*/  IMAD R3, R21, 0x4, R20 ;  /* 0x0000000415037824 */ /* 0x000fe200078e0214 */
[C---:B------:R-:W-:Y:S01]  /*07d0*/  LEA R6, P0, R0.reuse, R51, 0x1 ;  /* 0x0000003300067211 */ /* 0x040fe200078008ff */
[----:B------:R0:W4:Y:S01]  /*07e0*/  LDG.E.U16 R45, desc[UR10][R14.64] ;  /* 0x0000000a0e2d7981 */ /* 0x000122000c1e1500 */
[-C--:B------:R-:W-:Y:S01]  /*07f0*/  LEA.HI.X.SX32 R11, R7, R53.reuse, 0x1, P1 ;  /* 0x00000035070b7211 */ /* 0x080fe200008f0eff */
[----:B------:R-:W-:Y:S01]  /*0800*/  IMAD R21, R21, 0x4, R3 ;  /* 0x0000000415157824 */ /* 0x000fe200078e0203 */
[----:B------:R-:W-:Y:S01]  /*0810*/  LEA.HI.X.SX32 R7, R0, R53, 0x1, P0 ;  /* 0x0000003500077211 */ /* 0x000fe200000f0eff */
[----:B------:R0:W4:Y:S01]  /*0820*/  LDG.E.U16 R49, desc[UR10][R12.64] ;  /* 0x0000000a0c317981 */ /* 0x000122000c1e1500 */
[----:B-1----:R-:W-:-:S02]  /*0830*/  LEA R4, P0, R18, R51, 0x1 ;  /* 0x0000003312047211 */ /* 0x002fc400078008ff */
[-C--:B------:R-:W-:Y:S01]  /*0840*/  LEA R8, P1, R19, R51.reuse, 0x1 ;  /* 0x0000003313087211 */ /* 0x080fe200078208ff */
[----:B------:R-:W4:Y:S01]  /*0850*/  LDG.E.U16 R11, desc[UR10][R10.64] ;  /* 0x0000000a0a0b7981 */ /* 0x000f22000c1e1500 */
[----:B------:R-:W-:Y:S02]  /*0860*/  LEA R16, P2, R3, R51, 0x1 ;  /* 0x0000003303107211 */ /* 0x000fe400078408ff */
[-C--:B------:R-:W-:Y:S01]  /*0870*/  LEA.HI.X.SX32 R5, R18, R53.reuse, 0x1, P0 ;  /* 0x0000003512057211 */ /* 0x080fe200000f0eff */
[----:B------:R-:W4:Y:S01]  /*0880*/  LDG.E.U16 R6, desc[UR10][R6.64] ;  /* 0x0000000a06067981 */ /* 0x000f22000c1e1500 */
[----:B------:R-:W-:Y:S02]  /*0890*/  LEA.HI.X.SX32 R9, R19, R53, 0x1, P1 ;  /* 0x0000003513097211 */ /* 0x000fe400008f0eff */
[-C--:B0-----:R-:W-:Y:S01]  /*08a0*/  LEA R14, P0, R20, R51.reuse, 0x1 ;  /* 0x00000033140e7211 */ /* 0x081fe200078008ff */
[----:B------:R-:W4:Y:S01]  /*08b0*/  LDG.E.U16 R4, desc[UR10][R4.64] ;  /* 0x0000000a04047981 */ /* 0x000f22000c1e1500 */
[----:B------:R-:W-:-:S02]  /*08c0*/  LEA R12, P1, R21, R51, 0x1 ;  /* 0x00000033150c7211 */ /* 0x000fc400078208ff */
[-C--:B------:R-:W-:Y:S01]  /*08d0*/  LEA.HI.X.SX32 R17, R3, R53.reuse, 0x1, P2 ;  /* 0x0000003503117211 */ /* 0x080fe200010f0eff */
[----:B------:R-:W4:Y:S01]  /*08e0*/  LDG.E.U16 R8, desc[UR10][R8.64] ;  /* 0x0000000a08087981 */ /* 0x000f22000c1e1500 */
[-C--:B------:R-:W-:Y:S02]  /*08f0*/  LEA.HI.X.SX32 R15, R20, R53.reuse, 0x1, P0 ;  /* 0x00000035140f7211 */ /* 0x080fe400000f0eff */
[----:B------:R-:W-:Y:S02]  /*0900*/  LEA.HI.X.SX32 R13, R21, R53, 0x1, P1 ;  /* 0x00000035150d7211 */ /* 0x000fe400008f0eff */
[----:B------:R0:W4:Y:S04]  /*0910*/  LDG.E.U16 R17, desc[UR10][R16.64] ;  /* 0x0000000a10117981 */ /* 0x000128000c1e1500 */
[----:B------:R-:W4:Y:S04]  /*0920*/  LDG.E.U16 R14, desc[UR10][R14.64] ;  /* 0x0000000a0e0e7981 */ /* 0x000f28000c1e1500 */
[----:B------:R-:W4:Y:S01]  /*0930*/  LDG.E.U16 R12, desc[UR10][R12.64] ;  /* 0x0000000a0c0c7981 */ /* 0x000f22000c1e1500 */
[----:B------:R-:W1:Y:S01]  /*0940*/  S2UR UR6, SR_CgaCtaId ;  /* 0x00000000000679c3 */ /* 0x000e620000008800 */
[----:B------:R-:W-:-:S02]  /*0950*/  SHF.R.S32.HI R0, RZ, 0x6, R2 ;  /* 0x00000006ff007819 */ /* 0x000fc40000011402 */
[----:B------:R-:W-:Y:S02]  /*0960*/  IADD3 R165, R143, 0x20, RZ ;  /* 0x000000208fa57810 */ /* 0x000fe40007ffe0ff */
[----:B------:R-:W-:Y:S01]  /*0970*/  SGXT R0, R0, 0x1 ;  /* 0x000000010000781a */ /* 0x000fe20000000200 */
[----:B0-----:R-:W-:Y:S01]  /*0980*/  IMAD.SHL.U32 R16, R2, 0x2, RZ ;  /* 0x0000000202107824 */ /* 0x001fe200078e00ff */
[----:B------:R-:W-:Y:S01]  /*0990*/  UMOV UR4, 0x400 ;  /* 0x0000040000047882 */ /* 0x000fe20000000000 */
[----:B------:R-:W-:Y:S02]  /*09a0*/  ISETP.GE.AND P0, PT, R165, 0x1, PT ;  /* 0x00000001a500780c */ /* 0x000fe40003f06270 */
[----:B------:R-:W-:-:S04]  /*09b0*/  LOP3.LUT R3, R0, 0x90, RZ, 0xc0, !PT ;  /* 0x0000009000037812 */ /* 0x000fc800078ec0ff */
[----:B------:R-:W-:-:S04]  /*09c0*/  LOP3.LUT R0, R3, 0x7e, R16, 0x78, !PT ;  /* 0x0000007e03007812 */ /* 0x000fc800078e7810 */
[----:B------:R-:W-:Y:S01]  /*09d0*/  LOP3.LUT R3, R0, 0x20, RZ, 0x3c, !PT ;  /* 0x0000002000037812 */ /* 0x000fe200078e3cff */
[----:B-1----:R-:W-:Y:S01]  /*09e0*/  ULEA UR6, UR6, UR4, 0x18 ;  /* 0x0000000406067291 */ /* 0x002fe2000f8ec03f */
[----:B------:R-:W-:Y:S01]  /*09f0*/  IMAD.MOV.U32 R129, RZ, RZ, 0x3f800000 ;  /* 0x3f800000ff817424 */ /* 0x000fe200078e00ff */
[----:B------:R-:W-:Y:S01]  /*0a00*/  MOV R95, 0xff800000 ;  /* 0xff800000005f7802 */ /* 0x000fe20000000f00 */
[----:B------:R-:W-:Y:S01]  /*0a10*/  IMAD.MOV.U32 R94, RZ, RZ, -0x800000 ;  /* 0xff800000ff5e7424 */ /* 0x000fe200078e00ff */
[----:B------:R-:W-:Y:S01]  /*0a20*/  CS2R R50, SRZ ;  /* 0x0000000000327805 */ /* 0x000fe2000001ff00 */
[----:B------:R-:W-:Y:S01]  /*0a30*/  IMAD.MOV.U32 R93, RZ, RZ, -0x800000 ;  /* 0xff800000ff5d7424 */ /* 0x000fe200078e00ff */
[----:B------:R-:W-:Y:S01]  /*0a40*/  CS2R R76, SRZ ;  /* 0x00000000004c7805 */ /* 0x000fe2000001ff00 */
[----:B------:R-:W-:Y:S01]  /*0a50*/  IMAD.MOV.U32 R92, RZ, RZ, -0x800000 ;  /* 0xff800000ff5c7424 */ /* 0x000fe200078e00ff */
[----:B------:R-:W-:Y:S01]  /*0a60*/  CS2R R78, SRZ ;  /* 0x00000000004e7805 */ /* 0x000fe2000001ff00 */
[----:B------:R-:W-:Y:S01]  /*0a70*/  IMAD.MOV.U32 R128, RZ, RZ, 0x3f800000 ;  /* 0x3f800000ff807424 */ /* 0x000fe200078e00ff */
[----:B------:R-:W-:Y:S01]  /*0a80*/  CS2R R56, SRZ ;  /* 0x0000000000387805 */ /* 0x000fe2000001ff00 */
[----:B------:R-:W-:Y:S01]  /*0a90*/  IMAD.MOV.U32 R127, RZ, RZ, 0x3f800000 ;  /* 0x3f800000ff7f7424 */ /* 0x000fe200078e00ff */
[----:B------:R-:W-:Y:S01]  /*0aa0*/  CS2R R58, SRZ ;  /* 0x00000000003a7805 */ /* 0x000fe2000001ff00 */
[----:B------:R-:W-:Y:S01]  /*0ab0*/  IMAD.MOV.U32 R126, RZ, RZ, 0x3f800000 ;  /* 0x3f800000ff7e7424 */ /* 0x000fe200078e00ff */
[----:B------:R-:W-:-:S02]  /*0ac0*/  CS2R R60, SRZ ;  /* 0x00000000003c7805 */ /* 0x000fc4000001ff00 */
[----:B------:R-:W-:Y:S02]  /*0ad0*/  CS2R R62, SRZ ;  /* 0x00000000003e7805 */ /* 0x000fe4000001ff00 */
[----:B------:R-:W-:Y:S02]  /*0ae0*/  CS2R R52, SRZ ;  /* 0x0000000000347805 */ /* 0x000fe4000001ff00 */
[----:B------:R-:W-:Y:S02]  /*0af0*/  CS2R R54, SRZ ;  /* 0x0000000000367805 */ /* 0x000fe4000001ff00 */
[----:B------:R-:W-:Y:S02]  /*0b00*/  CS2R R64, SRZ ;  /* 0x0000000000407805 */ /* 0x000fe4000001ff00 */
[----:B------:R-:W-:Y:S02]  /*0b10*/  CS2R R66, SRZ ;  /* 0x0000000000427805 */ /* 0x000fe4000001ff00 */
[----:B------:R-:W-:-:S02]  /*0b20*/  CS2R R68, SRZ ;  /* 0x0000000000447805 */ /* 0x000fc4000001ff00 */
[----:B------:R-:W-:Y:S02]  /*0b30*/  CS2R R70, SRZ ;  /* 0x0000000000467805 */ /* 0x000fe4000001ff00 */
[----:B------:R-:W-:Y:S02]  /*0b40*/  CS2R R72, SRZ ;  /* 0x0000000000487805 */ /* 0x000fe4000001ff00 */
[----:B------:R-:W-:Y:S02]  /*0b50*/  CS2R R74, SRZ ;  /* 0x00000000004a7805 */ /* 0x000fe4000001ff00 */
[C---:B------:R-:W-:Y:S01]  /*0b60*/  LOP3.LUT R149, R2.reuse, 0x7f, RZ, 0xc0, !PT ;  /* 0x0000007f02957812 */ /* 0x040fe200078ec0ff */
[----:B------:R-:W-:Y:S01]  /*0b70*/  IMAD.SHL.U32 R5, R2, 0x8, RZ ;  /* 0x0000000802057824 */ /* 0x000fe200078e00ff */
[----:B--2---:R-:W-:Y:S04]  /*0b80*/  STS.U16 [R0+UR6], R23 ;  /* 0x0000001700007988 */ /* 0x004fe80008000406 */
[----:B---3--:R-:W-:Y:S04]  /*0b90*/  STS.U16 [R0+UR6+0x200], R25 ;  /* 0x0002001900007988 */ /* 0x008fe80008000406 */
[----:B-----5:R-:W-:Y:S04]  /*0ba0*/  STS.U16 [R0+UR6+0x400], R27 ;  /* 0x0004001b00007988 */ /* 0x020fe80008000406 */
[----:B----4-:R-:W-:Y:S04]  /*0bb0*/  STS.U16 [R0+UR6+0x600], R29 ;  /* 0x0006001d00007988 */ /* 0x010fe80008000406 */
[----:B------:R-:W-:Y:S04]  /*0bc0*/  STS.U16 [R0+UR6+0x800], R31 ;  /* 0x0008001f00007988 */ /* 0x000fe80008000406 */
        /* <DEDUP_REMOVED lines=8> */
[----:B------:R0:W-:Y:S04]  /*0c50*/  STS.U16 [R0+UR6+0x1a00], R49 ;  /* 0x001a003100007988 */ /* 0x0001e80008000406 */
[----:B------:R-:W-:Y:S01]  /*0c60*/  STS.U16 [R0+UR6+0x1c00], R11 ;  /* 0x001c000b00007988 */ /* 0x000fe20008000406 */
[----:B0-----:R-:W-:-:S03]  /*0c70*/  CS2R R48, SRZ ;  /* 0x0000000000307805 */ /* 0x001fc6000001ff00 */
        /* <DEDUP_REMOVED lines=14> */
[----:B------:R-:W-:Y:S04]  /*0d60*/  STS.U16 [R3+UR6+0x1b00], R8 ;  /* 0x001b000803007988 */ /* 0x000fe80008000406 */
[----:B------:R-:W-:Y:S04]  /*0d70*/  STS.U16 [R3+UR6+0x1d00], R14 ;  /* 0x001d000e03007988 */ /* 0x000fe80008000406 */
[----:B------:R1:W-:Y:S01]  /*0d80*/  STS.U16 [R3+UR6+0x1f00], R12 ;  /* 0x001f000c03007988 */ /* 0x0003e20008000406 */
[----:B0-----:R-:W-:-:S02]  /*0d90*/  LOP3.LUT R4, R2, 0x1c, RZ, 0xc0, !PT ;  /* 0x0000001c02047812 */ /* 0x001fc400078ec0ff */
[----:B-1----:R-:W-:Y:S01]  /*0da0*/  LOP3.LUT R3, R2, 0x60, RZ, 0xc0, !PT ;  /* 0x0000006002037812 */ /* 0x002fe200078ec0ff */
[----:B------:R-:W-:Y:S06]  /*0db0*/  @!P0 BRA `(.L_x_0) ;  /* 0x0000002000e48947 */ /* 0x000fec0003800000 */
[C---:B------:R-:W-:Y:S01]  /*0dc0*/  LOP3.LUT R8, R2.reuse, 0x10, RZ, 0xc0, !PT ;  /* 0x0000001002087812 */ /* 0x040fe200078ec0ff */
[----:B------:R-:W0:Y:S01]  /*0dd0*/  LDC R36, c[0x0][0x268] ;  /* 0x00009a00ff247b82 */ /* 0x000e220000000800 */
[----:B------:R-:W-:Y:S01]  /*0de0*/  LOP3.LUT R7, R5, 0x30, RZ, 0xc0, !PT ;  /* 0x0000003005077812 */ /* 0x000fe200078ec0ff */
[----:B------:R-:W-:Y:S01]  /*0df0*/  ULDC UR4, c[0x0][0x258] ;  /* 0x0000960000047ab9 */ /* 0x000fe20000000800 */
[C---:B------:R-:W-:Y:S01]  /*0e00*/  LOP3.LUT R6, R2.reuse, 0x7, RZ, 0xc0, !PT ;  /* 0x0000000702067812 */ /* 0x040fe200078ec0ff */
[----:B------:R-:W-:Y:S01]  /*0e10*/  ULDC.64 UR8, c[0x0][0x218] ;  /* 0x0000860000087ab9 */ /* 0x000fe20000000a00 */
[----:B------:R-:W-:Y:S01]  /*0e20*/  LOP3.LUT R5, R2, 0x3, RZ, 0xc0, !PT ;  /* 0x0000000302057812 */ /* 0x000fe200078ec0ff */
[----:B------:R-:W-:Y:S01]  /*0e30*/  IMAD.SHL.U32 R135, R149, 0x2, RZ ;  /* 0x0000000295877824 */ /* 0x000fe200078e00ff */
[----:B------:R-:W-:Y:S01]  /*0e40*/  LEA R10, R8, UR6, 0x6 ;  /* 0x00000006080a7c11 */ /* 0x000fe2000f8e30ff */
[C---:B------:R-:W-:Y:S01]  /*0e50*/  IMAD R7, R6.reuse, 0x40, R7 ;  /* 0x0000004006077824 */ /* 0x040fe200078e0207 */
[C---:B------:R-:W-:Y:S01]  /*0e60*/  SHF.L.U32 R146, R5.reuse, 0x1, RZ ;  /* 0x0000000105927819 */ /* 0x040fe200000006ff */
[----:B------:R-:W-:Y:S01]  /*0e70*/  IMAD.SHL.U32 R9, R6, 0x10, RZ ;  /* 0x0000001006097824 */ /* 0x000fe200078e00ff */
[----:B------:R-:W1:Y:S01]  /*0e80*/  LDC.64 R42, c[0x0][0x220] ;  /* 0x00008800ff2a7b82 */ /* 0x000e620000000a00 */
[----:B------:R-:W-:Y:S01]  /*0e90*/  IMAD R12, R5, 0x20, R10 ;  /* 0x00000020050c7824 */ /* 0x000fe200078e020a */
[----:B------:R-:W-:Y:S01]  /*0ea0*/  LOP3.LUT R7, R7, 0x10, R16, 0x78, !PT ;  /* 0x0000001007077812 */ /* 0x000fe200078e7810 */
[----:B------:R-:W-:Y:S01]  /*0eb0*/  IMAD.MOV.U32 R129, RZ, RZ, 0x3f800000 ;  /* 0x3f800000ff817424 */ /* 0x000fe200078e00ff */
[----:B------:R-:W-:Y:S01]  /*0ec0*/  LEA.HI R132, R4, 0x18, RZ, 0x1e ;  /* 0x0000001804847811 */ /* 0x000fe200078ff0ff */
[----:B------:R-:W-:Y:S01]  /*0ed0*/  IMAD R17, R3, 0x8, R12 ;  /* 0x0000000803117824 */ /* 0x000fe200078e020c */
[----:B------:R-:W-:Y:S01]  /*0ee0*/  LOP3.LUT R3, R2, 0x20, RZ, 0xc0, !PT ;  /* 0x0000002002037812 */ /* 0x000fe200078ec0ff */
[----:B------:R-:W-:Y:S01]  /*0ef0*/  IMAD R7, R8, 0x20, R7 ;  /* 0x0000002008077824 */ /* 0x000fe200078e0207 */
[----:B------:R-:W2:Y:S01]  /*0f00*/  LDC.64 R10, c[0x0][0x250] ;  /* 0x00009400ff0a7b82 */ /* 0x000ea20000000a00 */
[----:B------:R-:W-:Y:S01]  /*0f10*/  SHF.R.S32.HI R8, RZ, 0x2, R2 ;  /* 0x00000002ff087819 */ /* 0x000fe20000011402 */
[----:B------:R-:W-:Y:S01]  /*0f20*/  IMAD.MOV.U32 R128, RZ, RZ, 0x3f800000 ;  /* 0x3f800000ff807424 */ /* 0x000fe200078e00ff */
[----:B------:R-:W-:Y:S01]  /*0f30*/  LEA.HI R146, R3, R146, RZ, 0x1e ;  /* 0x0000009203927211 */ /* 0x000fe200078ff0ff */
[--C-:B------:R-:W-:Y:S01]  /*0f40*/  IMAD R13, R6, 0x4, R3.reuse ;  /* 0x00000004060d7824 */ /* 0x100fe200078e0203 */
[----:B------:R-:W-:Y:S01]  /*0f50*/  SGXT R5, R8, 0x1 ;  /* 0x000000010805781a */ /* 0x000fe20000000200 */
[----:B------:R-:W-:Y:S01]  /*0f60*/  IMAD.MOV.U32 R127, RZ, RZ, 0x3f800000 ;  /* 0x3f800000ff7f7424 */ /* 0x000fe200078e00ff */
[----:B------:R-:W-:Y:S01]  /*0f70*/  SHF.R.U32.HI R6, RZ, 0x1, R3 ;  /* 0x00000001ff067819 */ /* 0x000fe20000011603 */
[----:B------:R-:W-:Y:S01]  /*0f80*/  IMAD.SHL.U32 R3, R2, 0x20, RZ ;  /* 0x0000002002037824 */ /* 0x000fe200078e00ff */
[----:B------:R-:W-:Y:S01]  /*0f90*/  LOP3.LUT R5, R5, 0x90, RZ, 0xc0, !PT ;  /* 0x0000009005057812 */ /* 0x000fe200078ec0ff */
[----:B------:R-:W-:Y:S01]  /*0fa0*/  IMAD.MOV.U32 R126, RZ, RZ, 0x3f800000 ;  /* 0x3f800000ff7e7424 */ /* 0x000fe200078e00ff */
[----:B------:R-:W-:-:S02]  /*0fb0*/  LOP3.LUT R8, R9, 0x30, R16, 0x78, !PT ;  /* 0x0000003009087812 */ /* 0x000fc400078e7810 */
[----:B------:R-:W-:Y:S02]  /*0fc0*/  CS2R R76, SRZ ;  /* 0x00000000004c7805 */ /* 0x000fe4000001ff00 */
[----:B------:R-:W-:Y:S02]  /*0fd0*/  LOP3.LUT R137, R5, 0x160, R3, 0xf8, !PT ;  /* 0x0000016005897812 */ /* 0x000fe400078ef803 */
[----:B------:R-:W-:Y:S02]  /*0fe0*/  CS2R R78, SRZ ;  /* 0x00000000004e7805 */ /* 0x000fe4000001ff00 */
[----:B------:R-:W-:Y:S01]  /*0ff0*/  LOP3.LUT R147, R3, 0x360, RZ, 0xc0, !PT ;  /* 0x0000036003937812 */ /* 0x000fe200078ec0ff */
[----:B------:R-:W-:Y:S01]  /*1000*/  IMAD.U32 R8, R13, 0x40, R8 ;  /* 0x000000400d087824 */ /* 0x000fe200078e0008 */
[----:B------:R-:W-:Y:S02]  /*1010*/  SHF.R.U32.HI R3, RZ, 0x4, R2 ;  /* 0x00000004ff037819 */ /* 0x000fe40000011602 */
[----:B------:R-:W-:-:S02]  /*1020*/  CS2R R62, SRZ ;  /* 0x00000000003e7805 */ /* 0x000fc4000001ff00 */
[C---:B------:R-:W-:Y:S02]  /*1030*/  LOP3.LUT R6, R5.reuse, R6, RZ, 0x3c, !PT ;  /* 0x0000000605067212 */ /* 0x040fe400078e3cff */
[----:B------:R-:W-:Y:S02]  /*1040*/  CS2R R64, SRZ ;  /* 0x0000000000407805 */ /* 0x000fe4000001ff00 */
[----:B------:R-:W-:Y:S01]  /*1050*/  LOP3.LUT R136, R5, 0x10, R16, 0x78, !PT ;  /* 0x0000001005887812 */ /* 0x000fe200078e7810 */
[----:B------:R-:W-:Y:S01]  /*1060*/  IMAD R5, R149, UR4, RZ ;  /* 0x0000000495057c24 */ /* 0x000fe2000f8e02ff */
[----:B------:R-:W-:Y:S01]  /*1070*/  SGXT.U32 R3, R3, 0x3 ;  /* 0x000000030303781a */ /* 0x000fe20000000000 */
[----:B--2---:R-:W-:Y:S01]  /*1080*/  IMAD R10, R10, UR7, RZ ;  /* 0x000000070a0a7c24 */ /* 0x004fe2000f8e02ff */
[----:B------:R-:W-:Y:S01]  /*1090*/  IADD3 R147, R6, UR6, R147 ;  /* 0x0000000606937c10 */ /* 0x000fe2000fffe093 */
[----:B------:R-:W-:Y:S01]  /*10a0*/  IMAD.SHL.U32 R13, R5, 0x2, RZ ;  /* 0x00000002050d7824 */ /* 0x000fe200078e00ff */
[----:B------:R-:W-:Y:S01]  /*10b0*/  LOP3.LUT R6, R2, 0xf, RZ, 0xc0, !PT ;  /* 0x0000000f02067812 */ /* 0x000fe200078ec0ff */
[----:B------:R-:W-:Y:S01]  /*10c0*/  IMAD.SHL.U32 R12, R10, 0x2, RZ ;  /* 0x000000020a0c7824 */ /* 0x000fe200078e00ff */
[----:B------:R-:W-:Y:S01]  /*10d0*/  ULDC.64 UR4, c[0x0][0x260] ;  /* 0x0000980000047ab9 */ /* 0x000fe20000000a00 */
[----:B0-----:R-:W-:Y:S01]  /*10e0*/  IMAD R9, R3, R36, RZ ;  /* 0x0000002403097224 */ /* 0x001fe200078e02ff */
[----:B------:R-:W-:Y:S01]  /*10f0*/  UIMAD UR4, UR7, UR4, URZ ;  /* 0x00000004070472a4 */ /* 0x000fe2000f8e023f */
[----:B------:R-:W-:Y:S01]  /*1100*/  IMAD.HI R5, R5, 0x2, RZ ;  /* 0x0000000205057827 */ /* 0x000fe200078e02ff */
[----:B------:R-:W-:-:S02]  /*1110*/  IADD3 R12, P0, P1, R13, UR8, R12 ;  /* 0x000000080d0c7c10 */ /* 0x000fc4000f91e00c */
[----:B------:R-:W-:Y:S01]  /*1120*/  CS2R R66, SRZ ;  /* 0x0000000000427805 */ /* 0x000fe2000001ff00 */
[----:B------:R-:W-:Y:S01]  /*1130*/  USHF.L.U32 UR8, UR4, 0x1, URZ ;  /* 0x0000000104087899 */ /* 0x000fe2000800063f */
[----:B------:R-:W-:Y:S01]  /*1140*/  IMAD.HI R10, R10, 0x2, RZ ;  /* 0x000000020a0a7827 */ /* 0x000fe200078e02ff */
[----:B------:R-:W-:Y:S02]  /*1150*/  IADD3 R136, R136, R17, RZ ;  /* 0x0000001188887210 */ /* 0x000fe40007ffe0ff */
[----:B------:R-:W-:Y:S02]  /*1160*/  CS2R R68, SRZ ;  /* 0x0000000000447805 */ /* 0x000fe4000001ff00 */
[----:B------:R-:W-:Y:S01]  /*1170*/  SHF.L.U32 R45, R11, 0x1, RZ ;  /* 0x000000010b2d7819 */ /* 0x000fe200000006ff */
[----:B------:R-:W-:Y:S01]  /*1180*/  IMAD R6, R6, UR5, RZ ;  /* 0x0000000506067c24 */ /* 0x000fe2000f8e02ff */
[----:B------:R-:W-:Y:S01]  /*1190*/  IADD3.X R13, R5, UR9, R10, P0, P1 ;  /* 0x00000009050d7c10 */ /* 0x000fe200087e240a */
[----:B------:R-:W-:Y:S01]  /*11a0*/  IMAD R15, R36, 0x8, R9 ;  /* 0x00000008240f7824 */ /* 0x000fe200078e0209 */
[----:B------:R-:W-:Y:S01]  /*11b0*/  UIMAD.WIDE UR4, UR4, 0x2, URZ ;  /* 0x00000002040478a5 */ /* 0x000fe2000f8e023f */
[----:B------:R-:W-:Y:S01]  /*11c0*/  IMAD.SHL.U32 R3, R6, 0x2, RZ ;  /* 0x0000000206037824 */ /* 0x000fe200078e00ff */
[----:B------:R-:W-:Y:S01]  /*11d0*/  LEA.HI R5, R2, 0x78, RZ, 0x1c ;  /* 0x0000007802057811 */ /* 0x000fe200078fe0ff */
[----:B------:R-:W-:Y:S01]  /*11e0*/  IMAD R10, R36, 0x8, R15 ;  /* 0x00000008240a7824 */ /* 0x000fe200078e020f */
[----:B------:R-:W-:Y:S01]  /*11f0*/  LEA.HI R134, R4, 0x8, RZ, 0x1e ;  /* 0x0000000804867811 */ /* 0x000fe200078ff0ff */
[----:B------:R-:W-:Y:S01]  /*1200*/  IMAD.HI R6, R6, 0x2, RZ ;  /* 0x0000000206067827 */ /* 0x000fe200078e02ff */
[----:B-1----:R-:W-:-:S02]  /*1210*/  IADD3 R42, P0, P1, R3, UR8, R42 ;  /* 0x00000008032a7c10 */ /* 0x002fc4000f91e02a */
[----:B------:R-:W-:Y:S02]  /*1220*/  CS2R R70, SRZ ;  /* 0x0000000000467805 */ /* 0x000fe4000001ff00 */
[----:B------:R-:W-:Y:S01]  /*1230*/  LEA.HI R3, R2, 0x38, RZ, 0x1c ;  /* 0x0000003802037811 */ /* 0x000fe200078fe0ff */
[----:B------:R-:W-:Y:S01]  /*1240*/  IMAD R23, R36, 0x8, R10 ;  /* 0x0000000824177824 */ /* 0x000fe200078e020a */
[----:B------:R-:W-:Y:S01]  /*1250*/  IADD3.X R44, R6, UR5, R43, P0, P1 ;  /* 0x00000005062c7c10 */ /* 0x000fe200087e242b */
[----:B------:R-:W-:Y:S01]  /*1260*/  IMAD R19, R5, R36, RZ ;  /* 0x0000002405137224 */ /* 0x000fe200078e02ff */
[-C--:B------:R-:W-:Y:S01]  /*1270*/  LEA R96, P0, R9, R42.reuse, 0x1 ;  /* 0x0000002a09607211 */ /* 0x080fe200078008ff */
[C---:B------:R-:W-:Y:S01]  /*1280*/  IMAD R25, R36.reuse, 0x8, R23 ;  /* 0x0000000824197824 */ /* 0x040fe200078e0217 */
[----:B------:R-:W-:Y:S01]  /*1290*/  LEA R14, P1, R15, R42, 0x1 ;  /* 0x0000002a0f0e7211 */ /* 0x000fe200078208ff */
[----:B------:R-:W-:Y:S01]  /*12a0*/  IMAD R6, R3, R36, RZ ;  /* 0x0000002403067224 */ /* 0x000fe200078e02ff */
[----:B------:R-:W-:Y:S01]  /*12b0*/  LEA.HI.X.SX32 R97, R9, R44, 0x1, P0 ;  /* 0x0000002c09617211 */ /* 0x000fe200000f0eff */
[----:B------:R-:W-:Y:S01]  /*12c0*/  IMAD R3, R36, 0x8, R25 ;  /* 0x0000000824037824 */ /* 0x000fe200078e0219 */
[-C--:B------:R-:W-:Y:S01]  /*12d0*/  LEA R20, P0, R10, R42.reuse, 0x1 ;  /* 0x0000002a0a147211 */ /* 0x080fe200078008ff */
[----:B------:R-:W-:Y:S01]  /*12e0*/  IMAD R111, R11, 0x12, RZ ;  /* 0x000000120b6f7824 */ /* 0x000fe200078e02ff */
[----:B------:R-:W-:Y:S01]  /*12f0*/  LEA R16, P2, R6, R42, 0x1 ;  /* 0x0000002a06107211 */ /* 0x000fe200078408ff */
[----:B------:R-:W-:Y:S01]  /*1300*/  IMAD R5, R36, 0x8, R3 ;  /* 0x0000000824057824 */ /* 0x000fe200078e0203 */
[-C--:B------:R-:W-:Y:S01]  /*1310*/  LEA.HI.X.SX32 R15, R15, R44.reuse, 0x1, P1 ;  /* 0x0000002c0f0f7211 */ /* 0x080fe200008f0eff */
[C---:B------:R-:W-:Y:S01]  /*1320*/  IMAD R51, R11.reuse, 0x9, RZ ;  /* 0x000000090b337824 */ /* 0x040fe200078e02ff */
[----:B------:R-:W-:Y:S01]  /*1330*/  LEA.HI.X.SX32 R17, R6, R44, 0x1, P2 ;  /* 0x0000002c06117211 */ /* 0x000fe200010f0eff */
[C---:B------:R-:W-:Y:S01]  /*1340*/  IMAD R53, R11.reuse, 0xa, RZ ;  /* 0x0000000a0b357824 */ /* 0x040fe200078e02ff */
[----:B------:R-:W-:Y:S01]  /*1350*/  LEA R9, R36, R5, 0x4 ;  /* 0x0000000524097211 */ /* 0x000fe200078e20ff */
[----:B------:R-:W-:Y:S01]  /*1360*/  IMAD R107, R11, 0x16, RZ ;  /* 0x000000160b6b7824 */ /* 0x000fe200078e02ff */
[----:B------:R-:W-:Y:S01]  /*1370*/  LEA R22, P1, R23, R42, 0x1 ;  /* 0x0000002a17167211 */ /* 0x000fe200078208ff */
[----:B------:R-:W-:Y:S01]  /*1380*/  IMAD R109, R11, 0x14, RZ ;  /* 0x000000140b6d7824 */ /* 0x000fe200078e02ff */
[-C--:B------:R-:W-:Y:S01]  /*1390*/  LEA.HI.X.SX32 R21, R10, R44.reuse, 0x1, P0 ;  /* 0x0000002c0a157211 */ /* 0x080fe200000f0eff */
[C---:B------:R-:W-:Y:S01]  /*13a0*/  IMAD R6, R36.reuse, 0x8, R9 ;  /* 0x0000000824067824 */ /* 0x040fe200078e0209 */
[----:B------:R-:W-:Y:S01]  /*13b0*/  LEA.HI.X.SX32 R23, R23, R44, 0x1, P1 ;  /* 0x0000002c17177211 */ /* 0x000fe200008f0eff */
[----:B------:R-:W-:Y:S01]  /*13c0*/  IMAD R55, R11, 0xb, RZ ;  /* 0x0000000b0b377824 */ /* 0x000fe200078e02ff */
[-C--:B------:R-:W-:Y:S01]  /*13d0*/  LEA R26, P1, R3, R42.reuse, 0x1 ;  /* 0x0000002a031a7211 */ /* 0x080fe200078208ff */
[C---:B------:R-:W-:Y:S01]  /*13e0*/  IMAD R10, R36.reuse, 0x8, R6 ;  /* 0x00000008240a7824 */ /* 0x040fe200078e0206 */
[----:B------:R-:W-:Y:S01]  /*13f0*/  LEA R28, P2, R5, R42, 0x1 ;  /* 0x0000002a051c7211 */ /* 0x000fe200078408ff */
[----:B------:R-:W-:Y:S01]  /*1400*/  IMAD R105, R11, 0x18, RZ ;  /* 0x000000180b697824 */ /* 0x000fe200078e02ff */
[----:B------:R-:W-:Y:S01]  /*1410*/  LEA.HI.X.SX32 R27, R3, R44, 0x1, P1 ;  /* 0x0000002c031b7211 */ /* 0x000fe200008f0eff */
[C---:B------:R-:W-:Y:S01]  /*1420*/  IMAD R37, R36.reuse, 0x8, R10 ;  /* 0x0000000824257824 */ /* 0x040fe200078e020a */
[----:B------:R-:W-:Y:S01]  /*1430*/  LEA R24, P0, R25, R42, 0x1 ;  /* 0x0000002a19187211 */ /* 0x000fe200078008ff */
[----:B------:R-:W-:Y:S01]  /*1440*/  IMAD R57, R11, 0xc, RZ ;  /* 0x0000000c0b397824 */ /* 0x000fe200078e02ff */
[-C--:B------:R-:W-:Y:S01]  /*1450*/  LEA.HI.X.SX32 R29, R5, R44.reuse, 0x1, P2 ;  /* 0x0000002c051d7211 */ /* 0x080fe200010f0eff */
[----:B------:R-:W-:Y:S01]  /*1460*/  IMAD R3, R36, 0x8, R37 ;  /* 0x0000000824037824 */ /* 0x000fe200078e0225 */
[----:B------:R-:W-:Y:S01]  /*1470*/  LEA.HI.X.SX32 R25, R25, R44, 0x1, P0 ;  /* 0x0000002c19197211 */ /* 0x000fe200000f0eff */
[C---:B------:R-:W-:Y:S01]  /*1480*/  IMAD R103, R11.reuse, 0x1a, RZ ;  /* 0x0000001a0b677824 */ /* 0x040fe200078e02ff */
[-C--:B------:R-:W-:Y:S01]  /*1490*/  LEA R32, P1, R6, R42.reuse, 0x1 ;  /* 0x0000002a06207211 */ /* 0x080fe200078208ff */
[----:B------:R-:W-:Y:S01]  /*14a0*/  IMAD R5, R36, 0x8, R3 ;  /* 0x0000000824057824 */ /* 0x000fe200078e0203 */
[-C--:B------:R-:W-:Y:S01]  /*14b0*/  LEA R34, P2, R10, R42.reuse, 0x1 ;  /* 0x0000002a0a227211 */ /* 0x080fe200078408ff */
[----:B------:R-:W-:Y:S01]  /*14c0*/  IMAD R101, R11, 0x1c, RZ ;  /* 0x0000001c0b657824 */ /* 0x000fe200078e02ff */
[----:B------:R-:W-:Y:S01]  /*14d0*/  LEA R30, P0, R9, R42, 0x1 ;  /* 0x0000002a091e7211 */ /* 0x000fe200078008ff */
[C---:B------:R-:W-:Y:S01]  /*14e0*/  IMAD R59, R11.reuse, 0xd, RZ ;  /* 0x0000000d0b3b7824 */ /* 0x040fe200078e02ff */
[-C--:B------:R-:W-:Y:S01]  /*14f0*/  LEA.HI.X.SX32 R33, R6, R44.reuse, 0x1, P1 ;  /* 0x0000002c06217211 */ /* 0x080fe200008f0eff */
[----:B------:R-:W-:Y:S01]  /*1500*/  IMAD R6, R36, 0x8, R5 ;  /* 0x0000000824067824 */ /* 0x000fe200078e0205 */
[-C--:B------:R-:W-:Y:S01]  /*1510*/  LEA.HI.X.SX32 R35, R10, R44.reuse, 0x1, P2 ;  /* 0x0000002c0a237211 */ /* 0x080fe200010f0eff */
[----:B------:R-:W-:Y:S01]  /*1520*/  IMAD R61, R11, 0xe, RZ ;  /* 0x0000000e0b3d7824 */ /* 0x000fe200078e02ff */
[----:B------:R-:W-:Y:S01]  /*1530*/  LEA.HI.X.SX32 R31, R9, R44, 0x1, P0 ;  /* 0x0000002c091f7211 */ /* 0x000fe200000f0eff */
[----:B------:R-:W-:Y:S01]  /*1540*/  IMAD R9, R11, 0x6, RZ ;  /* 0x000000060b097824 */ /* 0x000fe200078e02ff */
[-C--:B------:R-:W-:Y:S01]  /*1550*/  LEA R40, P2, R5, R42.reuse, 0x1 ;  /* 0x0000002a05287211 */ /* 0x080fe200078408ff */
[----:B------:R-:W-:Y:S01]  /*1560*/  IMAD R49, R11, 0x7, RZ ;  /* 0x000000070b317824 */ /* 0x000fe200078e02ff */
[-C--:B------:R-:W-:Y:S01]  /*1570*/  LEA R36, P0, R37, R42.reuse, 0x1 ;  /* 0x0000002a25247211 */ /* 0x080fe200078008ff */
[----:B------:R-:W-:Y:S01]  /*1580*/  IMAD.SHL.U32 R47, R11, 0x4, RZ ;  /* 0x000000040b2f7824 */ /* 0x000fe200078e00ff */
[----:B------:R-:W-:Y:S01]  /*1590*/  LEA R38, P1, R3, R42, 0x1 ;  /* 0x0000002a03267211 */ /* 0x000fe200078208ff */
[----:B------:R-:W-:Y:S01]  /*15a0*/  IMAD.SHL.U32 R81, R11, 0x8, RZ ;  /* 0x000000080b517824 */ /* 0x000fe200078e00ff */
[----:B------:R-:W-:Y:S01]  /*15b0*/  IADD3 R110, P5, R111, R12, RZ ;  /* 0x0000000c6f6e7210 */ /* 0x000fe20007fbe0ff */
[----:B------:R-:W-:Y:S01]  /*15c0*/  IMAD R83, R11, 0xf, RZ ;  /* 0x0000000f0b537824 */ /* 0x000fe200078e02ff */
[-C--:B------:R-:W-:Y:S01]  /*15d0*/  LEA.HI.X.SX32 R41, R5, R44.reuse, 0x1, P2 ;  /* 0x0000002c05297211 */ /* 0x080fe200010f0eff */
[----:B------:R-:W-:Y:S01]  /*15e0*/  IMAD R5, R11, 0x5, RZ ;  /* 0x000000050b057824 */ /* 0x000fe200078e02ff */
[-C--:B------:R-:W-:Y:S01]  /*15f0*/  LEA.HI.X.SX32 R37, R37, R44.reuse, 0x1, P0 ;  /* 0x0000002c25257211 */ /* 0x080fe200000f0eff */
[----:B------:R-:W-:Y:S01]  /*1600*/  IMAD R99, R11, 0x1e, RZ ;  /* 0x0000001e0b637824 */ /* 0x000fe200078e02ff */
[----:B------:R-:W-:Y:S01]  /*1610*/  LEA.HI.X.SX32 R39, R3, R44, 0x1, P1 ;  /* 0x0000002c03277211 */ /* 0x000fe200008f0eff */
[----:B------:R-:W-:Y:S01]  /*1620*/  IMAD R3, R11, 0x3, RZ ;  /* 0x000000030b037824 */ /* 0x000fe200078e02ff */
[----:B------:R-:W-:-:S02]  /*1630*/  LEA R18, P3, R19, R42, 0x1 ;  /* 0x0000002a13127211 */ /* 0x000fc400078608ff */
[----:B------:R-:W-:Y:S02]  /*1640*/  CS2R R72, SRZ ;  /* 0x0000000000487805 */ /* 0x000fe4000001ff00 */
[-C--:B------:R-:W-:Y:S02]  /*1650*/  IADD3 R130, P0, R45, R12.reuse, RZ ;  /* 0x0000000c2d827210 */ /* 0x080fe40007f1e0ff */
[----:B------:R-:W-:Y:S02]  /*1660*/  CS2R R74, SRZ ;  /* 0x00000000004a7805 */ /* 0x000fe4000001ff00 */
[----:B------:R-:W-:Y:S01]  /*1670*/  IADD3 R118, P1, R53, R12, RZ ;  /* 0x0000000c35767210 */ /* 0x000fe20007f3e0ff */
[----:B------:R-:W-:Y:S01]  /*1680*/  UMOV UR4, URZ ;  /* 0x0000003f00047c82 */ /* 0x000fe20008000000 */
[----:B------:R-:W-:Y:S02]  /*1690*/  LEA.HI.X.SX32 R111, R51, R13, 0x1, P5 ;  /* 0x0000000d336f7211 */ /* 0x000fe400028f0eff */
[----:B------:R-:W-:-:S02]  /*16a0*/  CS2R R50, SRZ ;  /* 0x0000000000327805 */ /* 0x000fc4000001ff00 */
[----:B------:R-:W-:Y:S01]  /*16b0*/  IADD3 R106, P5, R107, R12, RZ ;  /* 0x0000000c6b6a7210 */ /* 0x000fe20007fbe0ff */
[----:B------:R-:W-:Y:S01]  /*16c0*/  UMOV UR5, URZ ;  /* 0x0000003f00057c82 */ /* 0x000fe20008000000 */
[----:B------:R-:W-:Y:S01]  /*16d0*/  LEA.HI.X.SX32 R19, R19, R44, 0x1, P3 ;  /* 0x0000002c13137211 */ /* 0x000fe200018f0eff */
[----:B------:R-:W-:Y:S01]  /*16e0*/  ULDC UR9, c[0x0][0x238] ;  /* 0x00008e0000097ab9 */ /* 0x000fe20000000800 */
[-C--:B------:R-:W-:Y:S02]  /*16f0*/  LEA.HI.X.SX32 R131, R11, R13.reuse, 0x1, P0 ;  /* 0x0000000d0b837211 */ /* 0x080fe400000f0eff */
[----:B------:R-:W-:Y:S01]  /*1700*/  LEA.HI.X.SX32 R119, R5, R13, 0x1, P1 ;  /* 0x0000000d05777211 */ /* 0x000fe200008f0eff */
[----:B------:R-:W-:Y:S01]  /*1710*/  IMAD.MOV.U32 R5, RZ, RZ, -0x800000 ;  /* 0xff800000ff057424 */ /* 0x000fe200078e00ff */
[----:B------:R-:W-:Y:S02]  /*1720*/  LEA R42, P3, R6, R42, 0x1 ;  /* 0x0000002a062a7211 */ /* 0x000fe400078608ff */
[----:B------:R-:W-:-:S02]  /*1730*/  IADD3 R108, P0, R109, R12, RZ ;  /* 0x0000000c6d6c7210 */ /* 0x000fc40007f1e0ff */
[-C--:B------:R-:W-:Y:S02]  /*1740*/  IADD3 R122, P1, R9, R12.reuse, RZ ;  /* 0x0000000c097a7210 */ /* 0x080fe40007f3e0ff */
[----:B------:R-:W-:Y:S02]  /*1750*/  LEA.HI.X.SX32 R107, R55, R13, 0x1, P5 ;  /* 0x0000000d376b7211 */ /* 0x000fe400028f0eff */
[----:B------:R-:W-:Y:S02]  /*1760*/  CS2R R54, SRZ ;  /* 0x0000000000367805 */ /* 0x000fe4000001ff00 */
[----:B------:R-:W-:Y:S02]  /*1770*/  IADD3 R104, P5, R105, R12, RZ ;  /* 0x0000000c69687210 */ /* 0x000fe40007fbe0ff */
[----:B------:R-:W-:Y:S02]  /*1780*/  LEA.HI R10, R4, 0x10, RZ, 0x1e ;  /* 0x00000010040a7811 */ /* 0x000fe400078ff0ff */
[----:B------:R-:W-:-:S02]  /*1790*/  LEA.HI.X.SX32 R43, R6, R44, 0x1, P3 ;  /* 0x0000002c062b7211 */ /* 0x000fc400018f0eff */
[-C--:B------:R-:W-:Y:S01]  /*17a0*/  LEA.HI.X.SX32 R109, R53, R13.reuse, 0x1, P0 ;  /* 0x0000000d356d7211 */ /* 0x080fe200000f0eff */
[----:B------:R-:W-:Y:S01]  /*17b0*/  IMAD.IADD R144, R143, 0x1, R10 ;  /* 0x000000018f907824 */ /* 0x000fe200078e020a */
[----:B------:R-:W-:Y:S01]  /*17c0*/  LEA.HI.X.SX32 R123, R3, R13, 0x1, P1 ;  /* 0x0000000d037b7211 */ /* 0x000fe200008f0eff */
[----:B------:R-:W-:Y:S01]  /*17d0*/  IMAD.MOV.U32 R3, RZ, RZ, -0x800000 ;  /* 0xff800000ff037424 */ /* 0x000fe200078e00ff */
[CC--:B------:R-:W-:Y:S02]  /*17e0*/  LEA R124, P3, R11.reuse, R12.reuse, 0x2 ;  /* 0x0000000c0b7c7211 */ /* 0x0c0fe400078610ff */
[----:B------:R-:W-:Y:S02]  /*17f0*/  CS2R R52, SRZ ;  /* 0x0000000000347805 */ /* 0x000fe4000001ff00 */
[CC--:B------:R-:W-:Y:S02]  /*1800*/  LEA R120, P2, R11.reuse, R12.reuse, 0x3 ;  /* 0x0000000c0b787211 */ /* 0x0c0fe400078418ff */
[----:B------:R-:W-:-:S02]  /*1810*/  LEA R112, P4, R11, R12, 0x4 ;  /* 0x0000000c0b707211 */ /* 0x000fc400078820ff */
[-C--:B------:R-:W-:Y:S02]  /*1820*/  IADD3 R116, P0, R57, R12.reuse, RZ ;  /* 0x0000000c39747210 */ /* 0x080fe40007f1e0ff */
[-C--:B------:R-:W-:Y:S02]  /*1830*/  IADD3 R102, P1, R103, R12.reuse, RZ ;  /* 0x0000000c67667210 */ /* 0x080fe40007f3e0ff */
[----:B------:R-:W-:Y:S02]  /*1840*/  LEA.HI.X.SX32 R105, R57, R13, 0x1, P5 ;  /* 0x0000000d39697211 */ /* 0x000fe400028f0eff */
[----:B------:R-:W-:Y:S02]  /*1850*/  CS2R R56, SRZ ;  /* 0x0000000000387805 */ /* 0x000fe4000001ff00 */
[----:B------:R-:W-:Y:S02]  /*1860*/  IADD3 R100, P5, R101, R12, RZ ;  /* 0x0000000c65647210 */ /* 0x000fe40007fbe0ff */
[----:B------:R-:W-:-:S02]  /*1870*/  SHF.R.U32.HI R11, RZ, 0x3, R2 ;  /* 0x00000003ff0b7819 */ /* 0x000fc40000011602 */
[----:B------:R-:W-:Y:S02]  /*1880*/  LEA.HI R142, R4, R143, RZ, 0x1e ;  /* 0x0000008f048e7211 */ /* 0x000fe400078ff0ff */
[C---:B------:R-:W-:Y:S01]  /*1890*/  IADD3 R145, R143.reuse, R132, RZ ;  /* 0x000000848f917210 */ /* 0x040fe20007ffe0ff */
[----:B------:R-:W-:Y:S01]  /*18a0*/  IMAD.IADD R143, R143, 0x1, R134 ;  /* 0x000000018f8f7824 */ /* 0x000fe200078e0286 */
[-C--:B------:R-:W-:Y:S01]  /*18b0*/  LEA.HI.X.SX32 R117, R9, R13.reuse, 0x1, P0 ;  /* 0x0000000d09757211 */ /* 0x080fe200000f0eff */
[----:B------:R-:W-:Y:S01]  /*18c0*/  IMAD.MOV.U32 R9, RZ, RZ, RZ ;  /* 0x000000ffff097224 */ /* 0x000fe200078e00ff */
[----:B------:R-:W-:Y:S02]  /*18d0*/  IADD3 R114, P6, R61, R12, RZ ;  /* 0x0000000c3d727210 */ /* 0x000fe40007fde0ff */
[----:B------:R-:W-:Y:S02]  /*18e0*/  LEA.HI.X.SX32 R103, R59, R13, 0x1, P1 ;  /* 0x0000000d3b677211 */ /* 0x000fe400008f0eff */
[----:B------:R-:W-:-:S02]  /*18f0*/  CS2R R58, SRZ ;  /* 0x00000000003a7805 */ /* 0x000fc4000001ff00 */
[C---:B------:R-:W-:Y:S02]  /*1900*/  LOP3.LUT P0, RZ, R2.reuse, 0x3, RZ, 0xc0, !PT ;  /* 0x0000000302ff7812 */ /* 0x040fe4000780c0ff */
[----:B------:R-:W-:Y:S02]  /*1910*/  LOP3.LUT P1, RZ, R2, 0x1, RZ, 0xc0, !PT ;  /* 0x0000000102ff7812 */ /* 0x000fe4000782c0ff */
[----:B------:R-:W-:Y:S02]  /*1920*/  LEA.HI.X.SX32 R101, R61, R13, 0x1, P5 ;  /* 0x0000000d3d657211 */ /* 0x000fe400028f0eff */
[----:B------:R-:W-:Y:S02]  /*1930*/  CS2R R60, SRZ ;  /* 0x00000000003c7805 */ /* 0x000fe4000001ff00 */
[----:B------:R-:W-:Y:S01]  /*1940*/  LEA R151, R4, UR6, 0x1 ;  /* 0x0000000604977c11 */ /* 0x000fe2000f8e08ff */
[----:B------:R-:W-:Y:S01]  /*1950*/  IMAD.MOV.U32 R4, RZ, RZ, -0x800000 ;  /* 0xff800000ff047424 */ /* 0x000fe200078e00ff */
[----:B------:R-:W-:-:S02]  /*1960*/  LOP3.LUT R11, R11, 0x4, RZ, 0xc0, !PT ;  /* 0x000000040b0b7812 */ /* 0x000fc400078ec0ff */
[----:B------:R-:W-:Y:S02]  /*1970*/  LEA R132, R132, UR6, 0x3 ;  /* 0x0000000684847c11 */ /* 0x000fe4000f8e18ff */
[----:B------:R-:W-:Y:S01]  /*1980*/  LEA R133, R10, UR6, 0x3 ;  /* 0x000000060a857c11 */ /* 0x000fe2000f8e18ff */
[----:B------:R-:W-:Y:S01]  /*1990*/  IMAD.IADD R141, R151, 0x1, R11 ;  /* 0x00000001978d7824 */ /* 0x000fe200078e020b */
[----:B------:R-:W-:Y:S01]  /*19a0*/  LEA R134, R134, UR6, 0x3 ;  /* 0x0000000686867c11 */ /* 0x000fe2000f8e18ff */
[----:B------:R-:W-:Y:S01]  /*19b0*/  IMAD.IADD R138, R11, 0x1, R132 ;  /* 0x000000010b8a7824 */ /* 0x000fe200078e0284 */
[----:B------:R-:W-:Y:S01]  /*19c0*/  IADD3 R98, P5, R99, R12, RZ ;  /* 0x0000000c63627210 */ /* 0x000fe20007fbe0ff */
[----:B------:R-:W-:Y:S01]  /*19d0*/  IMAD.IADD R139, R11, 0x1, R133 ;  /* 0x000000010b8b7824 */ /* 0x000fe200078e0285 */
[----:B------:R-:W-:Y:S02]  /*19e0*/  LEA.HI.X.SX32 R115, R49, R13, 0x1, P6 ;  /* 0x0000000d31737211 */ /* 0x000fe400030f0eff */
[----:B------:R-:W-:-:S02]  /*19f0*/  CS2R R48, SRZ ;  /* 0x0000000000307805 */ /* 0x000fc4000001ff00 */
[----:B------:R-:W-:Y:S01]  /*1a00*/  LOP3.LUT R137, R137, 0x10, R2, 0x78, !PT ;  /* 0x0000001089897812 */ /* 0x000fe200078e7802 */
[----:B------:R-:W-:Y:S01]  /*1a10*/  IMAD.MOV.U32 R2, RZ, RZ, -0x800000 ;  /* 0xff800000ff027424 */ /* 0x000fe200078e00ff */
[----:B------:R-:W-:Y:S01]  /*1a20*/  ISETP.GE.U32.AND P6, PT, R149, 0x40, PT ;  /* 0x000000409500780c */ /* 0x000fe20003fc6070 */
[----:B------:R-:W-:Y:S01]  /*1a30*/  IMAD.IADD R140, R11, 0x1, R134 ;  /* 0x000000010b8c7824 */ /* 0x000fe200078e0286 */
[C---:B------:R-:W-:Y:S02]  /*1a40*/  ISETP.LT.U32.AND P0, PT, R149.reuse, 0x40, !P0 ;  /* 0x000000409500780c */ /* 0x040fe40004701070 */
[C---:B------:R-:W-:Y:S02]  /*1a50*/  ISETP.LT.U32.AND P1, PT, R149.reuse, 0x40, !P1 ;  /* 0x000000409500780c */ /* 0x040fe40004f21070 */
[----:B------:R-:W-:Y:S02]  /*1a60*/  LEA R149, R149, UR6, 0x2 ;  /* 0x0000000695957c11 */ /* 0x000fe4000f8e10ff */
[----:B------:R-:W-:-:S02]  /*1a70*/  MOV R6, RZ ;  /* 0x000000ff00067202 */ /* 0x000fc40000000f00 */
[C---:B------:R-:W-:Y:S02]  /*1a80*/  LOP3.LUT R164, R135.reuse, 0x10, RZ, 0x3c, !PT ;  /* 0x0000001087a47812 */ /* 0x040fe400078e3cff */
[C---:B------:R-:W-:Y:S02]  /*1a90*/  LOP3.LUT R163, R135.reuse, 0x20, RZ, 0x3c, !PT ;  /* 0x0000002087a37812 */ /* 0x040fe400078e3cff */
[C---:B------:R-:W-:Y:S02]  /*1aa0*/  LOP3.LUT R162, R135.reuse, 0x30, RZ, 0x3c, !PT ;  /* 0x0000003087a27812 */ /* 0x040fe400078e3cff */
[C---:B------:R-:W-:Y:S02]  /*1ab0*/  LOP3.LUT R160, R135.reuse, 0x40, RZ, 0x3c, !PT ;  /* 0x0000004087a07812 */ /* 0x040fe400078e3cff */
[C---:B------:R-:W-:Y:S02]  /*1ac0*/  LOP3.LUT R156, R135.reuse, 0x50, RZ, 0x3c, !PT ;  /* 0x00000050879c7812 */ /* 0x040fe400078e3cff */
[----:B------:R-:W-:-:S02]  /*1ad0*/  LOP3.LUT R155, R135, 0x60, RZ, 0x3c, !PT ;  /* 0x00000060879b7812 */ /* 0x000fc400078e3cff */
[----:B------:R-:W-:Y:S02]  /*1ae0*/  LOP3.LUT R154, R135, 0x70, RZ, 0x3c, !PT ;  /* 0x00000070879a7812 */ /* 0x000fe400078e3cff */
[----:B------:R-:W-:Y:S02]  /*1af0*/  LOP3.LUT R150, R7, 0x20, RZ, 0x3c, !PT ;  /* 0x0000002007967812 */ /* 0x000fe400078e3cff */
[----:B------:R-:W-:Y:S02]  /*1b00*/  LOP3.LUT R152, R8, 0x40, RZ, 0x3c, !PT ;  /* 0x0000004008987812 */ /* 0x000fe400078e3cff */
[-C--:B------:R-:W-:Y:S02]  /*1b10*/  LEA.HI.X.SX32 R125, R45, R13.reuse, 0x1, P3 ;  /* 0x0000000d2d7d7211 */ /* 0x080fe400018f0eff */
[-C--:B------:R-:W-:Y:S02]  /*1b20*/  LEA.HI.X.SX32 R121, R47, R13.reuse, 0x1, P2 ;  /* 0x0000000d2f797211 */ /* 0x080fe400010f0eff */
[----:B------:R-:W-:-:S02]  /*1b30*/  LEA.HI.X.SX32 R113, R81, R13, 0x1, P4 ;  /* 0x0000000d51717211 */ /* 0x000fc400020f0eff */
[----:B------:R-:W-:-:S07]  /*1b40*/  LEA.HI.X.SX32 R99, R83, R13, 0x1, P5 ;  /* 0x0000000d53637211 */ /* 0x000fce00028f0eff */
.L_x_1:
[----:B------:R-:W-:-:S04]  /*1b50*/  IMAD.WIDE R46, R9, 0x2, R130 ;  /* 0x00000002092e7825 */ /* 0x000fc800078e0282 */
[C---:B------:R-:W-:Y:S01]  /*1b60*/  IMAD.WIDE R80, R9.reuse, 0x2, R124 ;  /* 0x0000000209507825 */ /* 0x040fe200078e027c */
[----:B------:R0:W2:Y:S03]  /*1b70*/  LDG.E.U16 R85, desc[UR10][R46.64] ;  /* 0x0000000a2e557981 */ /* 0x0000a6000c1e1500 */
[C---:B------:R-:W-:Y:S01]  /*1b80*/  IMAD.WIDE R44, R9.reuse, 0x2, R12 ;  /* 0x00000002092c7825 */ /* 0x040fe200078e020c */
[----:B------:R1:W3:Y:S03]  /*1b90*/  LDG.E.U16 R86, desc[UR10][R80.64] ;  /* 0x0000000a50567981 */ /* 0x0002e6000c1e1500 */
[C---:B------:R-:W-:Y:S01]  /*1ba0*/  IMAD.WIDE R82, R9.reuse, 0x2, R122 ;  /* 0x0000000209527825 */ /* 0x040fe200078e027a */
[----:B------:R4:W5:Y:S03]  /*1bb0*/  LDG.E.U16 R84, desc[UR10][R44.64] ;  /* 0x0000000a2c547981 */ /* 0x000966000c1e1500 */
[----:B0-----:R-:W-:-:S02]  /*1bc0*/  IMAD.WIDE R46, R9, 0x2, R118 ;  /* 0x00000002092e7825 */ /* 0x001fc400078e0276 */
[----:B------:R-:W3:Y:S02]  /*1bd0*/  LDG.E.U16 R82, desc[UR10][R82.64] ;  /* 0x0000000a52527981 */ /* 0x000ee4000c1e1500 */
[C---:B-1----:R-:W-:Y:S02]  /*1be0*/  IMAD.WIDE R80, R9.reuse, 0x2, R116 ;  /* 0x0000000209507825 */ /* 0x042fe400078e0274 */
[----:B------:R0:W3:Y:S02]  /*1bf0*/  LDG.E.U16 R87, desc[UR10][R46.64] ;  /* 0x0000000a2e577981 */ /* 0x0000e4000c1e1500 */
[C---:B----4-:R-:W-:Y:S02]  /*1c00*/  IMAD.WIDE R44, R9.reuse, 0x2, R120 ;  /* 0x00000002092c7825 */ /* 0x050fe400078e0278 */
[----:B------:R1:W4:Y:S04]  /*1c10*/  LDG.E.U16 R158, desc[UR10][R80.64] ;  /* 0x0000000a509e7981 */ /* 0x000328000c1e1500 */
[----:B------:R1:W4:Y:S01]  /*1c20*/  LDG.E.U16 R83, desc[UR10][R44.64] ;  /* 0x0000000a2c537981 */ /* 0x000322000c1e1500 */
[----:B0-----:R-:W-:-:S04]  /*1c30*/  IMAD.WIDE R46, R9, 0x2, R110 ;  /* 0x00000002092e7825 */ /* 0x001fc800078e026e */
[C---:B-1----:R-:W-:Y:S01]  /*1c40*/  IMAD.WIDE R80, R9.reuse, 0x2, R108 ;  /* 0x0000000209507825 */ /* 0x042fe200078e026c */
[----:B------:R0:W3:Y:S03]  /*1c50*/  LDG.E.U16 R89, desc[UR10][R46.64] ;  /* 0x0000000a2e597981 */ /* 0x0000e6000c1e1500 */
[C---:B------:R-:W-:Y:S01]  /*1c60*/  IMAD.WIDE R44, R9.reuse, 0x2, R112 ;  /* 0x00000002092c7825 */ /* 0x040fe200078e0270 */
[----:B------:R1:W4:Y:S04]  /*1c70*/  LDG.E.U16 R90, desc[UR10][R80.64] ;  /* 0x0000000a505a7981 */ /* 0x000328000c1e1500 */
[----:B------:R1:W2:Y:S01]  /*1c80*/  LDG.E.U16 R88, desc[UR10][R44.64] ;  /* 0x0000000a2c587981 */ /* 0x0002a2000c1e1500 */
[----:B0-----:R-:W-:-:S04]  /*1c90*/  IMAD.WIDE R46, R9, 0x2, R104 ;  /* 0x00000002092e7825 */ /* 0x001fc800078e0268 */
[C---:B-1----:R-:W-:Y:S01]  /*1ca0*/  IMAD.WIDE R80, R9.reuse, 0x2, R102 ;  /* 0x0000000209507825 */ /* 0x042fe200078e0266 */
[----:B------:R0:W4:Y:S03]  /*1cb0*/  LDG.E.U16 R157, desc[UR10][R46.64] ;  /* 0x0000000a2e9d7981 */ /* 0x000126000c1e1500 */
[C---:B------:R-:W-:Y:S01]  /*1cc0*/  IMAD.WIDE R44, R9.reuse, 0x2, R106 ;  /* 0x00000002092c7825 */ /* 0x040fe200078e026a */
[----:B------:R1:W4:Y:S04]  /*1cd0*/  LDG.E.U16 R159, desc[UR10][R80.64] ;  /* 0x0000000a509f7981 */ /* 0x000328000c1e1500 */
[----:B------:R1:W4:Y:S01]  /*1ce0*/  LDG.E.U16 R93, desc[UR10][R44.64] ;  /* 0x0000000a2c5d7981 */ /* 0x000322000c1e1500 */
[----:B0-----:R-:W-:-:S04]  /*1cf0*/  IMAD.WIDE R46, R9, 0x2, R100 ;  /* 0x00000002092e7825 */ /* 0x001fc800078e0264 */
[C---:B-1----:R-:W-:Y:S01]  /*1d00*/  IMAD.WIDE R80, R9.reuse, 0x2, R98 ;  /* 0x0000000209507825 */ /* 0x042fe200078e0262 */
[----:B------:R-:W4:Y:S03]  /*1d10*/  LDG.E.U16 R161, desc[UR10][R46.64] ;  /* 0x0000000a2ea17981 */ /* 0x000f26000c1e1500 */
[----:B------:R-:W-:Y:S02]  /*1d20*/  IMAD.WIDE R44, R9, 0x2, R114 ;  /* 0x00000002092c7825 */ /* 0x000fe400078e0272 */
[----:B------:R-:W4:Y:S04]  /*1d30*/  LDG.E.U16 R81, desc[UR10][R80.64] ;  /* 0x0000000a50517981 */ /* 0x000f28000c1e1500 */
[----:B------:R-:W4:Y:S01]  /*1d40*/  LDG.E.U16 R153, desc[UR10][R44.64] ;  /* 0x0000000a2c997981 */ /* 0x000f22000c1e1500 */
[----:B------:R-:W-:Y:S06]  /*1d50*/  BAR.SYNC.DEFER_BLOCKING 0x0 ;  /* 0x0000000000007b1d */ /* 0x000fec0000010000 */
[----:B-----5:R-:W-:Y:S04]  /*1d60*/  STS.U16 [R135+UR6+0x2000], R84 ;  /* 0x0020005487007988 */ /* 0x020fe80008000406 */
[----:B--2---:R-:W-:Y:S04]  /*1d70*/  STS.U16 [R135+UR6+0x2800], R88 ;  /* 0x0028005887007988 */ /* 0x004fe80008000406 */
[----:B------:R-:W-:Y:S04]  /*1d80*/  STS.U16 [R164+UR6+0x2100], R85 ;  /* 0x00210055a4007988 */ /* 0x000fe80008000406 */
[----:B---3--:R-:W-:Y:S04]  /*1d90*/  STS.U16 [R164+UR6+0x2900], R89 ;  /* 0x00290059a4007988 */ /* 0x008fe80008000406 */
[----:B------:R-:W-:Y:S04]  /*1da0*/  STS.U16 [R163+UR6+0x2200], R86 ;  /* 0x00220056a3007988 */ /* 0x000fe80008000406 */
        /* <DEDUP_REMOVED lines=10> */
[----:B------:R-:W-:Y:S01]  /*1e50*/  STS.U16 [R154+UR6+0x2f00], R81 ;  /* 0x002f00519a007988 */ /* 0x000fe20008000406 */
[----:B------:R-:W-:Y:S06]  /*1e60*/  BAR.SYNC.DEFER_BLOCKING 0x0 ;  /* 0x0000000000007b1d */ /* 0x000fec0000010000 */
[----:B------:R-:W-:Y:S04]  /*1e70*/  LDSM.16.MT88.4 R88, [R7+UR6] ;  /* 0x000000060758783b */ /* 0x000fe80008004200 */
[----:B------:R-:W0:Y:S04]  /*1e80*/  LDSM.16.M88.4 R44, [R8+UR6+0x2000] ;  /* 0x00200006082c783b */ /* 0x000e280008000200 */
[----:B------:R-:W1:Y:S04]  /*1e90*/  LDSM.16.MT88.4 R92, [R150+UR6] ;  /* 0x00000006965c783b */ /* 0x000e680008004200 */
[----:B------:R-:W2:Y:S04]  /*1ea0*/  LDSM.16.MT88.4 R84, [R7+UR6+0x400] ;  /* 0x000400060754783b */ /* 0x000ea80008004200 */
[----:B------:R-:W3:Y:S01]  /*1eb0*/  LDSM.16.MT88.4 R80, [R150+UR6+0x400] ;  /* 0x000400069650783b */ /* 0x000ee20008004200 */
[-C--:B0-----:R-:W-:Y:S06]  /*1ec0*/  HMMA.16816.F32.BF16 R88, R88, R44.reuse, RZ ;  /* 0x0000002c5858723c */ /* 0x081fec00000418ff */
[----:B-1----:R-:W-:-:S15]  /*1ed0*/  HMMA.16816.F32.BF16 R92, R92, R44, RZ ;  /* 0x0000002c5c5c723c */ /* 0x002fde00000418ff */
[----:B------:R-:W-:-:S03]  /*1ee0*/  NOP ;  /* 0x0000000000007918 */ /* 0x000fc60000000000 */
[-C--:B--2---:R-:W-:Y:S01]  /*1ef0*/  HMMA.16816.F32.BF16 R84, R84, R46.reuse, R88 ;  /* 0x0000002e5454723c */ /* 0x084fe20000041858 */
[----:B------:R-:W-:Y:S05]  /*1f00*/  LDSM.16.MT88.4 R88, [R7+UR6+0x800] ;  /* 0x000800060758783b */ /* 0x000fea0008004200 */
[----:B---3--:R-:W-:Y:S01]  /*1f10*/  HMMA.16816.F32.BF16 R92, R80, R46, R92 ;  /* 0x0000002e505c723c */ /* 0x008fe2000004185c */
[----:B------:R-:W0:Y:S04]  /*1f20*/  LDSM.16.M88.4 R80, [R152+UR6+0x2000] ;  /* 0x002000069850783b */ /* 0x000e280008000200 */
[----:B------:R-:W1:-:S13]  /*1f30*/  LDSM.16.MT88.4 R44, [R150+UR6+0x800] ;  /* 0x00080006962c783b */ /* 0x000e5a0008004200 */
[-C--:B0-----:R-:W-:Y:S01]  /*1f40*/  HMMA.16816.F32.BF16 R84, R88, R80.reuse, R84 ;  /* 0x000000505854723c */ /* 0x081fe20000041854 */
[----:B------:R-:W0:Y:S05]  /*1f50*/  LDSM.16.MT88.4 R88, [R7+UR6+0xc00] ;  /* 0x000c00060758783b */ /* 0x000e2a0008004200 */
[----:B-1----:R-:W-:Y:S01]  /*1f60*/  HMMA.16816.F32.BF16 R92, R44, R80, R92 ;  /* 0x000000502c5c723c */ /* 0x002fe2000004185c */
[----:B------:R-:W1:-:S15]  /*1f70*/  LDSM.16.MT88.4 R44, [R150+UR6+0xc00] ;  /* 0x000c0006962c783b */ /* 0x000e5e0008004200 */
[----:B------:R-:W-:-:S02]  /*1f80*/  NOP ;  /* 0x0000000000007918 */ /* 0x000fc40000000000 */
[-C--:B0-----:R-:W-:Y:S01]  /*1f90*/  HMMA.16816.F32.BF16 R84, R88, R82.reuse, R84 ;  /* 0x000000525854723c */ /* 0x081fe20000041854 */
[----:B------:R-:W-:Y:S05]  /*1fa0*/  LDSM.16.MT88.4 R88, [R7+UR6+0x1000] ;  /* 0x001000060758783b */ /* 0x000fea0008004200 */
[----:B-1----:R-:W-:Y:S01]  /*1fb0*/  HMMA.16816.F32.BF16 R92, R44, R82, R92 ;  /* 0x000000522c5c723c */ /* 0x002fe2000004185c */
        /* <DEDUP_REMOVED lines=17> */
[-C--:B0-----:R-:W-:Y:S06]  /*20d0*/  HMMA.16816.F32.BF16 R84, R88, R82.reuse, R84 ;  /* 0x000000525854723c */ /* 0x081fec0000041854 */
[----:B-1----:R-:W-:Y:S01]  /*20e0*/  HMMA.16816.F32.BF16 R44, R92, R82, R44 ;  /* 0x000000525c2c723c */ /* 0x002fe2000004182c */
[----:B------:R-:W-:Y:S01]  /*20f0*/  BAR.SYNC.DEFER_BLOCKING 0x0 ;  /* 0x0000000000007b1d */ /* 0x000fe20000010000 */
[----:B------:R-:W-:-:S04]  /*2100*/  IADD3 R88, P2, R146, UR4, RZ ;  /* 0x0000000492587c10 */ /* 0x000fc8000ff5e0ff */
[C---:B------:R-:W-:Y:S02]  /*2110*/  ISETP.GT.U32.AND P3, PT, R88.reuse, R142, PT ;  /* 0x0000008e5800720c */ /* 0x040fe40003f64070 */
[CC--:B------:R-:W-:Y:S02]  /*2120*/  ISETP.GT.U32.AND P5, PT, R88.reuse, R143.reuse, PT ;  /* 0x0000008f5800720c */ /* 0x0c0fe40003fa4070 */
[----:B------:R-:W-:-:S08]  /*2130*/  ISETP.GE.U32.AND P4, PT, R88, R143, PT ;  /* 0x0000008f5800720c */ /* 0x000fd00003f86070 */
[----:B------:R-:W-:Y:S01]  /*2140*/  FMUL R82, R85, UR9 ;  /* 0x0000000955527c20 */ /* 0x000fe20008400000 */
[----:B------:R-:W-:Y:S02]  /*2150*/  IADD3.X R85, RZ, UR5, RZ, P2, !PT ;  /* 0x00000005ff557c10 */ /* 0x000fe400097fe4ff */
[----:B------:R-:W-:Y:S01]  /*2160*/  ISETP.GE.U32.AND P2, PT, R88, R142, PT ;  /* 0x0000008e5800720c */ /* 0x000fe20003f46070 */
[----:B------:R-:W-:Y:S01]  /*2170*/  FMUL R80, R84, UR9 ;  /* 0x0000000954507c20 */ /* 0x000fe20008400000 */
[----:B------:R-:W-:Y:S01]  /*2180*/  FMUL R83, R86, UR9 ;  /* 0x0000000956537c20 */ /* 0x000fe20008400000 */
[----:B------:R-:W-:Y:S01]  /*2190*/  FMUL R81, R87, UR9 ;  /* 0x0000000957517c20 */ /* 0x000fe20008400000 */
[C---:B------:R-:W-:Y:S02]  /*21a0*/  ISETP.GT.U32.AND.EX P3, PT, R85.reuse, RZ, PT, P3 ;  /* 0x000000ff5500720c */ /* 0x040fe40003f64130 */
[C---:B------:R-:W-:Y:S02]  /*21b0*/  ISETP.GE.U32.AND.EX P2, PT, R85.reuse, RZ, PT, P2 ;  /* 0x000000ff5500720c */ /* 0x040fe40003f46120 */
[----:B------:R-:W-:-:S02]  /*21c0*/  ISETP.GT.U32.AND.EX P5, PT, R85, RZ, PT, P5 ;  /* 0x000000ff5500720c */ /* 0x000fc40003fa4150 */
[----:B------:R-:W-:Y:S02]  /*21d0*/  ISETP.GE.U32.AND.EX P4, PT, R85, RZ, PT, P4 ;  /* 0x000000ff5500720c */ /* 0x000fe40003f86140 */
[----:B------:R-:W-:Y:S02]  /*21e0*/  FSEL R80, R80, -INF , !P3 ;  /* 0xff80000050507808 */ /* 0x000fe40005800000 */
[----:B------:R-:W-:Y:S02]  /*21f0*/  FSEL R82, R82, -INF , !P2 ;  /* 0xff80000052527808 */ /* 0x000fe40005000000 */
[----:B------:R-:W-:Y:S02]  /*2200*/  FSEL R83, R83, -INF , !P5 ;  /* 0xff80000053537808 */ /* 0x000fe40006800000 */
[CC--:B------:R-:W-:Y:S02]  /*2210*/  ISETP.GT.U32.AND P3, PT, R88.reuse, R144.reuse, PT ;  /* 0x000000905800720c */ /* 0x0c0fe40003f64070 */
[----:B------:R-:W-:-:S02]  /*2220*/  ISETP.GE.U32.AND P2, PT, R88, R144, PT ;  /* 0x000000905800720c */ /* 0x000fc40003f46070 */
[CC--:B------:R-:W-:Y:S02]  /*2230*/  ISETP.GT.U32.AND P5, PT, R88.reuse, R145.reuse, PT ;  /* 0x000000915800720c */ /* 0x0c0fe40003fa4070 */
[----:B------:R-:W-:Y:S02]  /*2240*/  FSEL R81, R81, -INF , !P4 ;  /* 0xff80000051517808 */ /* 0x000fe40006000000 */
[----:B------:R-:W-:Y:S01]  /*2250*/  ISETP.GE.U32.AND P4, PT, R88, R145, PT ;  /* 0x000000915800720c */ /* 0x000fe20003f86070 */
[----:B------:R-:W-:Y:S01]  /*2260*/  FMUL R44, R44, UR9 ;  /* 0x000000092c2c7c20 */ /* 0x000fe20008400000 */
[----:B------:R-:W-:Y:S01]  /*2270*/  FMUL R45, R45, UR9 ;  /* 0x000000092d2d7c20 */ /* 0x000fe20008400000 */
[----:B------:R-:W-:Y:S01]  /*2280*/  FMUL R84, R46, UR9 ;  /* 0x000000092e547c20 */ /* 0x000fe20008400000 */
[----:B------:R-:W-:Y:S01]  /*2290*/  FMUL R86, R47, UR9 ;  /* 0x000000092f567c20 */ /* 0x000fe20008400000 */
[C---:B------:R-:W-:Y:S02]  /*22a0*/  ISETP.GT.U32.AND.EX P3, PT, R85.reuse, RZ, PT, P3 ;  /* 0x000000ff5500720c */ /* 0x040fe40003f64130 */
[----:B------:R-:W-:-:S02]  /*22b0*/  ISETP.GE.U32.AND.EX P2, PT, R85, RZ, PT, P2 ;  /* 0x000000ff5500720c */ /* 0x000fc40003f46120 */
[C---:B------:R-:W-:Y:S02]  /*22c0*/  ISETP.GT.U32.AND.EX P5, PT, R85.reuse, RZ, PT, P5 ;  /* 0x000000ff5500720c */ /* 0x040fe40003fa4150 */
[----:B------:R-:W-:Y:S02]  /*22d0*/  ISETP.GE.U32.AND.EX P4, PT, R85, RZ, PT, P4 ;  /* 0x000000ff5500720c */ /* 0x000fe40003f86140 */
[----:B------:R-:W-:Y:S02]  /*22e0*/  FSEL R85, R44, -INF , !P3 ;  /* 0xff8000002c557808 */ /* 0x000fe40005800000 */
[----:B------:R-:W-:Y:S02]  /*22f0*/  FSEL R46, R45, -INF , !P2 ;  /* 0xff8000002d2e7808 */ /* 0x000fe40005000000 */
[----:B------:R-:W-:Y:S02]  /*2300*/  FSEL R47, R84, -INF , !P5 ;  /* 0xff800000542f7808 */ /* 0x000fe40006800000 */
[----:B------:R-:W-:-:S02]  /*2310*/  FSEL R84, R86, -INF , !P4 ;  /* 0xff80000056547808 */ /* 0x000fc40006000000 */
[----:B------:R-:W-:Y:S02]  /*2320*/  FMNMX R44, R80, R82, !PT ;  /* 0x00000052502c7209 */ /* 0x000fe40007800000 */
[----:B------:R-:W-:Y:S02]  /*2330*/  FMNMX R45, R83, R81, !PT ;  /* 0x00000051532d7209 */ /* 0x000fe40007800000 */
[----:B------:R-:W-:Y:S02]  /*2340*/  FMNMX R86, R85, R46, !PT ;  /* 0x0000002e55567209 */ /* 0x000fe40007800000 */
[----:B------:R-:W-:Y:S01]  /*2350*/  FMNMX R87, R47, R84, !PT ;  /* 0x000000542f577209 */ /* 0x000fe20007800000 */
[----:B------:R-:W0:Y:S04]  /*2360*/  SHFL.BFLY PT, R89, R44, 0x2, 0x1f ;  /* 0x0c401f002c597f89 */ /* 0x000e2800000e0000 */
[----:B------:R-:W1:Y:S04]  /*2370*/  SHFL.BFLY PT, R88, R45, 0x2, 0x1f ;  /* 0x0c401f002d587f89 */ /* 0x000e6800000e0000 */
[----:B------:R-:W2:Y:S04]  /*2380*/  SHFL.BFLY PT, R91, R86, 0x2, 0x1f ;  /* 0x0c401f00565b7f89 */ /* 0x000ea800000e0000 */
[----:B------:R-:W3:Y:S01]  /*2390*/  SHFL.BFLY PT, R94, R87, 0x2, 0x1f ;  /* 0x0c401f00575e7f89 */ /* 0x000ee200000e0000 */
[----:B0-----:R-:W-:-:S02]  /*23a0*/  FMNMX R89, R44, R89, !PT ;  /* 0x000000592c597209 */ /* 0x001fc40007800000 */
[----:B-1----:R-:W-:Y:S02]  /*23b0*/  FMNMX R90, R45, R88, !PT ;  /* 0x000000582d5a7209 */ /* 0x002fe40007800000 */
[----:B--2---:R-:W-:Y:S01]  /*23c0*/  FMNMX R92, R86, R91, !PT ;  /* 0x0000005b565c7209 */ /* 0x004fe20007800000 */
[----:B------:R-:W0:Y:S01]  /*23d0*/  SHFL.BFLY PT, R88, R89, 0x1, 0x1f ;  /* 0x0c201f0059587f89 */ /* 0x000e2200000e0000 */
[----:B---3--:R-:W-:-:S03]  /*23e0*/  FMNMX R94, R87, R94, !PT ;  /* 0x0000005e575e7209 */ /* 0x008fc60007800000 */
[----:B------:R-:W1:Y:S04]  /*23f0*/  SHFL.BFLY PT, R91, R90, 0x1, 0x1f ;  /* 0x0c201f005a5b7f89 */ /* 0x000e6800000e0000 */
[----:B------:R-:W2:Y:S04]  /*2400*/  SHFL.BFLY PT, R93, R92, 0x1, 0x1f ;  /* 0x0c201f005c5d7f89 */ /* 0x000ea800000e0000 */
[----:B------:R-:W3:Y:S01]  /*2410*/  SHFL.BFLY PT, R95, R94, 0x1, 0x1f ;  /* 0x0c201f005e5f7f89 */ /* 0x000ee200000e0000 */
[----:B0-----:R-:W-:Y:S02]  /*2420*/  FMNMX R88, R89, R88, !PT ;  /* 0x0000005859587209 */ /* 0x001fe40007800000 */
[----:B-1----:R-:W-:-:S03]  /*2430*/  FMNMX R91, R90, R91, !PT ;  /* 0x0000005b5a5b7209 */ /* 0x002fc60007800000 */
[----:B------:R-:W-:Y:S01]  /*2440*/  @P0 STS [R141+0x2000], R88 ;  /* 0x002000588d000388 */ /* 0x000fe20000000800 */
[----:B--2---:R-:W-:-:S03]  /*2450*/  FMNMX R158, R92, R93, !PT ;  /* 0x0000005d5c9e7209 */ /* 0x004fc60007800000 */
[----:B------:R-:W-:Y:S01]  /*2460*/  @P0 STS [R140+0x2000], R91 ;  /* 0x0020005b8c000388 */ /* 0x000fe20000000800 */
[----:B---3--:R-:W-:-:S03]  /*2470*/  FMNMX R93, R94, R95, !PT ;  /* 0x0000005f5e5d7209 */ /* 0x008fc60007800000 */
[----:B------:R-:W-:Y:S04]  /*2480*/  @P0 STS [R139+0x2000], R158 ;  /* 0x0020009e8b000388 */ /* 0x000fe80000000800 */
[----:B------:R-:W-:Y:S01]  /*2490*/  @P0 STS [R138+0x2000], R93 ;  /* 0x0020005d8a000388 */ /* 0x000fe20000000800 */
[----:B------:R-:W-:Y:S06]  /*24a0*/  BAR.SYNC.DEFER_BLOCKING 0x0 ;  /* 0x0000000000007b1d */ /* 0x000fec0000010000 */
[----:B------:R-:W0:Y:S04]  /*24b0*/  @!P6 LDS R10, [R149+0x2000] ;  /* 0x00200000950ae984 */ /* 0x000e280000000800 */
[----:B0-----:R-:W0:Y:S02]  /*24c0*/  SHFL.BFLY PT, R45, R10, 0x1, 0x1f ;  /* 0x0c201f000a2d7f89 */ /* 0x001e2400000e0000 */
[----:B0-----:R-:W-:-:S05]  /*24d0*/  FMNMX R44, R10, R45, !PT ;  /* 0x0000002d0a2c7209 */ /* 0x001fca0007800000 */
[----:B------:R-:W-:Y:S01]  /*24e0*/  @P1 STS [R149+0x2000], R44 ;  /* 0x0020002c95001388 */ /* 0x000fe20000000800 */
[----:B------:R-:W-:Y:S06]  /*24f0*/  BAR.SYNC.DEFER_BLOCKING 0x0 ;  /* 0x0000000000007b1d */ /* 0x000fec0000010000 */
[----:B------:R-:W0:Y:S04]  /*2500*/  LDS R95, [R151+0x2000] ;  /* 0x00200000975f7984 */ /* 0x000e280000000800 */
[----:B------:R-:W1:Y:S04]  /*2510*/  LDS R94, [R134+0x2000] ;  /* 0x00200000865e7984 */ /* 0x000e680000000800 */
[----:B------:R-:W2:Y:S04]  /*2520*/  LDS R86, [R133+0x2000] ;  /* 0x0020000085567984 */ /* 0x000ea80000000800 */
[----:B------:R-:W3:Y:S01]  /*2530*/  LDS R87, [R132+0x2000] ;  /* 0x0020000084577984 */ /* 0x000ee20000000800 */
[----:B0-----:R-:W-:-:S02]  /*2540*/  FMNMX R95, R95, R4, !PT ;  /* 0x000000045f5f7209 */ /* 0x001fc40007800000 */
[----:B-1----:R-:W-:-:S03]  /*2550*/  FMNMX R94, R94, R3, !PT ;  /* 0x000000035e5e7209 */ /* 0x002fc60007800000 */
[--C-:B------:R-:W-:Y:S01]  /*2560*/  FADD R80, R80, -R95.reuse ;  /* 0x8000005f50507221 */ /* 0x100fe20000000000 */
[----:B--2---:R-:W-:Y:S01]  /*2570*/  FMNMX R93, R86, R5, !PT ;  /* 0x00000005565d7209 */ /* 0x004fe20007800000 */
[----:B------:R-:W-:Y:S01]  /*2580*/  FADD R82, R82, -R95 ;  /* 0x8000005f52527221 */ /* 0x000fe20000000000 */
[----:B---3--:R-:W-:Y:S01]  /*2590*/  FMNMX R92, R87, R2, !PT ;  /* 0x00000002575c7209 */ /* 0x008fe20007800000 */
[----:B------:R-:W-:Y:S01]  /*25a0*/  FMUL R80, R80, 1.4426950216293334961 ;  /* 0x3fb8aa3b50507820 */ /* 0x000fe20000400000 */
[--C-:B------:R-:W-:Y:S01]  /*25b0*/  FADD R45, R83, -R94.reuse ;  /* 0x8000005e532d7221 */ /* 0x100fe20000000000 */
[----:B------:R-:W-:Y:S01]  /*25c0*/  FADD R81, R81, -R94 ;  /* 0x8000005e51517221 */ /* 0x000fe20000000000 */
[--C-:B------:R-:W-:Y:S01]  /*25d0*/  FADD R85, R85, -R93.reuse ;  /* 0x8000005d55557221 */ /* 0x100fe20000000000 */
[----:B------:R-:W-:Y:S01]  /*25e0*/  FADD R46, R46, -R93 ;  /* 0x8000005d2e2e7221 */ /* 0x000fe20000000000 */
[--C-:B------:R-:W-:Y:S01]  /*25f0*/  FADD R47, R47, -R92.reuse ;  /* 0x8000005c2f2f7221 */ /* 0x100fe20000000000 */
[----:B------:R-:W-:Y:S01]  /*2600*/  FADD R84, R84, -R92 ;  /* 0x8000005c54547221 */ /* 0x000fe20000000000 */
[----:B------:R-:W-:Y:S01]  /*2610*/  FMUL R88, R82, 1.4426950216293334961 ;  /* 0x3fb8aa3b52587820 */ /* 0x000fe20000400000 */
[----:B------:R0:W-:Y:S01]  /*2620*/  MUFU.EX2 R44, R80 ;  /* 0x00000050002c7308 */ /* 0x0001e20000000800 */
[----:B------:R-:W-:Y:S01]  /*2630*/  FMUL R45, R45, 1.4426950216293334961 ;  /* 0x3fb8aa3b2d2d7820 */ /* 0x000fe20000400000 */
[----:B------:R-:W-:Y:S01]  /*2640*/  FMUL R82, R81, 1.4426950216293334961 ;  /* 0x3fb8aa3b51527820 */ /* 0x000fe20000400000 */
[----:B------:R-:W-:Y:S01]  /*2650*/  FMUL R81, R85, 1.4426950216293334961 ;  /* 0x3fb8aa3b55517820 */ /* 0x000fe20000400000 */
[----:B------:R-:W-:Y:S01]  /*2660*/  FMUL R46, R46, 1.4426950216293334961 ;  /* 0x3fb8aa3b2e2e7820 */ /* 0x000fe20000400000 */
[----:B0-----:R-:W-:Y:S01]  /*2670*/  FMUL R80, R47, 1.4426950216293334961 ;  /* 0x3fb8aa3b2f507820 */ /* 0x001fe20000400000 */
[----:B------:R-:W-:-:S02]  /*2680*/  FMUL R47, R84, 1.4426950216293334961 ;  /* 0x3fb8aa3b542f7820 */ /* 0x000fc40000400000 */
[----:B------:R-:W0:Y:S08]  /*2690*/  MUFU.EX2 R83, R88 ;  /* 0x0000005800537308 */ /* 0x000e300000000800 */
[----:B------:R-:W-:Y:S08]  /*26a0*/  MUFU.EX2 R45, R45 ;  /* 0x0000002d002d7308 */ /* 0x000ff00000000800 */
[----:B------:R-:W1:Y:S08]  /*26b0*/  MUFU.EX2 R82, R82 ;  /* 0x0000005200527308 */ /* 0x000e700000000800 */
[----:B------:R-:W-:Y:S08]  /*26c0*/  MUFU.EX2 R81, R81 ;  /* 0x0000005100517308 */ /* 0x000ff00000000800 */
[----:B------:R-:W2:Y:S08]  /*26d0*/  MUFU.EX2 R46, R46 ;  /* 0x0000002e002e7308 */ /* 0x000eb00000000800 */
[----:B------:R-:W-:Y:S08]  /*26e0*/  MUFU.EX2 R80, R80 ;  /* 0x0000005000507308 */ /* 0x000ff00000000800 */
[----:B------:R-:W3:Y:S01]  /*26f0*/  MUFU.EX2 R47, R47 ;  /* 0x0000002f002f7308 */ /* 0x000ee20000000800 */
[----:B0-----:R-:W-:Y:S01]  /*2700*/  FADD R85, R44, R83 ;  /* 0x000000532c557221 */ /* 0x001fe20000000000 */
[----:B-1----:R-:W-:Y:S01]  /*2710*/  FADD R86, R45, R82 ;  /* 0x000000522d567221 */ /* 0x002fe20000000000 */
[----:B--2---:R-:W-:-:S03]  /*2720*/  FADD R87, R81, R46 ;  /* 0x0000002e51577221 */ /* 0x004fc60000000000 */
[----:B------:R-:W0:Y:S04]  /*2730*/  SHFL.BFLY PT, R84, R85, 0x2, 0x1f ;  /* 0x0c401f0055547f89 */ /* 0x000e2800000e0000 */
[----:B------:R-:W1:Y:S01]  /*2740*/  SHFL.BFLY PT, R89, R86, 0x2, 0x1f ;  /* 0x0c401f0056597f89 */ /* 0x000e6200000e0000 */
[----:B---3--:R-:W-:-:S03]  /*2750*/  FADD R88, R80, R47 ;  /* 0x0000002f50587221 */ /* 0x008fc60000000000 */
[----:B------:R-:W2:Y:S04]  /*2760*/  SHFL.BFLY PT, R158, R87, 0x2, 0x1f ;  /* 0x0c401f00579e7f89 */ /* 0x000ea800000e0000 */
[----:B------:R-:W3:Y:S01]  /*2770*/  SHFL.BFLY PT, R91, R88, 0x2, 0x1f ;  /* 0x0c401f00585b7f89 */ /* 0x000ee200000e0000 */
[----:B0-----:R-:W-:Y:S01]  /*2780*/  FADD R84, R85, R84 ;  /* 0x0000005455547221 */ /* 0x001fe20000000000 */
[----:B-1----:R-:W-:-:S04]  /*2790*/  FADD R90, R86, R89 ;  /* 0x00000059565a7221 */ /* 0x002fc80000000000 */
[----:B------:R-:W0:Y:S01]  /*27a0*/  SHFL.BFLY PT, R89, R84, 0x1, 0x1f ;  /* 0x0c201f0054597f89 */ /* 0x000e2200000e0000 */
[----:B--2---:R-:W-:Y:S01]  /*27b0*/  FADD R158, R87, R158 ;  /* 0x0000009e579e7221 */ /* 0x004fe20000000000 */
[----:B---3--:R-:W-:-:S04]  /*27c0*/  FADD R157, R88, R91 ;  /* 0x0000005b589d7221 */ /* 0x008fc80000000000 */
[----:B------:R-:W1:Y:S04]  /*27d0*/  SHFL.BFLY PT, R153, R158, 0x1, 0x1f ;  /* 0x0c201f009e997f89 */ /* 0x000e6800000e0000 */
[----:B------:R-:W2:Y:S04]  /*27e0*/  SHFL.BFLY PT, R91, R90, 0x1, 0x1f ;  /* 0x0c201f005a5b7f89 */ /* 0x000ea800000e0000 */
[----:B------:R-:W3:Y:S01]  /*27f0*/  SHFL.BFLY PT, R85, R157, 0x1, 0x1f ;  /* 0x0c201f009d557f89 */ /* 0x000ee200000e0000 */
[----:B0-----:R-:W-:Y:S01]  /*2800*/  FADD R86, R84, R89 ;  /* 0x0000005954567221 */ /* 0x001fe20000000000 */
[----:B------:R-:W-:Y:S01]  /*2810*/  BAR.SYNC.DEFER_BLOCKING 0x0 ;  /* 0x0000000000007b1d */ /* 0x000fe20000010000 */
[----:B-1----:R-:W-:Y:S01]  /*2820*/  FADD R153, R158, R153 ;  /* 0x000000999e997221 */ /* 0x002fe20000000000 */
[----:B--2---:R-:W-:Y:S01]  /*2830*/  FADD R91, R90, R91 ;  /* 0x0000005b5a5b7221 */ /* 0x004fe20000000000 */
[----:B---3--:R-:W-:-:S03]  /*2840*/  FADD R85, R157, R85 ;  /* 0x000000559d557221 */ /* 0x008fc60000000000 */
[----:B------:R-:W-:Y:S04]  /*2850*/  @P0 STS [R141+0x2000], R86 ;  /* 0x002000568d000388 */ /* 0x000fe80000000800 */
[----:B------:R-:W-:Y:S04]  /*2860*/  @P0 STS [R140+0x2000], R91 ;  /* 0x0020005b8c000388 */ /* 0x000fe80000000800 */
[----:B------:R-:W-:Y:S04]  /*2870*/  @P0 STS [R139+0x2000], R153 ;  /* 0x002000998b000388 */ /* 0x000fe80000000800 */
[----:B------:R-:W-:Y:S01]  /*2880*/  @P0 STS [R138+0x2000], R85 ;  /* 0x002000558a000388 */ /* 0x000fe20000000800 */
[----:B------:R-:W-:Y:S06]  /*2890*/  BAR.SYNC.DEFER_BLOCKING 0x0 ;  /* 0x0000000000007b1d */ /* 0x000fec0000010000 */
[----:B------:R-:W0:Y:S04]  /*28a0*/  @!P6 LDS R11, [R149+0x2000] ;  /* 0x00200000950be984 */ /* 0x000e280000000800 */
[----:B0-----:R-:W0:Y:S02]  /*28b0*/  SHFL.BFLY PT, R84, R11, 0x1, 0x1f ;  /* 0x0c201f000b547f89 */ /* 0x001e2400000e0000 */
[----:B0-----:R-:W-:-:S05]  /*28c0*/  FADD R88, R11, R84 ;  /* 0x000000540b587221 */ /* 0x001fca0000000000 */
[----:B------:R0:W-:Y:S01]  /*28d0*/  @P1 STS [R149+0x2000], R88 ;  /* 0x0020005895001388 */ /* 0x0001e20000000800 */
[----:B------:R-:W-:Y:S01]  /*28e0*/  BAR.SYNC.DEFER_BLOCKING 0x0 ;  /* 0x0000000000007b1d */ /* 0x000fe20000010000 */
[----:B------:R-:W-:Y:S01]  /*28f0*/  FADD R4, -R95, R4 ;  /* 0x000000045f047221 */ /* 0x000fe20000000100 */
[----:B------:R-:W-:-:S03]  /*2900*/  FADD R3, -R94, R3 ;  /* 0x000000035e037221 */ /* 0x000fc60000000100 */
[----:B------:R-:W-:Y:S01]  /*2910*/  FMUL R86, R4, 1.4426950216293334961 ;  /* 0x3fb8aa3b04567820 */ /* 0x000fe20000400000 */
[----:B------:R-:W-:Y:S01]  /*2920*/  FMUL R87, R3, 1.4426950216293334961 ;  /* 0x3fb8aa3b03577820 */ /* 0x000fe20000400000 */
[----:B------:R-:W1:Y:S04]  /*2930*/  LDS R84, [R134+0x2000] ;  /* 0x0020000086547984 */ /* 0x000e680000000800 */
[----:B------:R-:W2:Y:S04]  /*2940*/  LDS R4, [R133+0x2000] ;  /* 0x0020000085047984 */ /* 0x000ea80000000800 */
[----:B------:R-:W3:Y:S01]  /*2950*/  LDS R3, [R132+0x2000] ;  /* 0x0020000084037984 */ /* 0x000ee20000000800 */
[----:B------:R-:W-:-:S02]  /*2960*/  FADD R85, -R93, R5 ;  /* 0x000000055d557221 */ /* 0x000fc40000000100 */
[----:B------:R-:W1:Y:S01]  /*2970*/  MUFU.EX2 R5, R87 ;  /* 0x0000005700057308 */ /* 0x000e620000000800 */
[----:B------:R-:W4:Y:S01]  /*2980*/  LDS R89, [R151+0x2000] ;  /* 0x0020000097597984 */ /* 0x000f220000000800 */
[----:B0-----:R-:W-:Y:S01]  /*2990*/  FMUL R88, R85, 1.4426950216293334961 ;  /* 0x3fb8aa3b55587820 */ /* 0x001fe20000400000 */
[----:B------:R-:W-:-:S04]  /*29a0*/  FADD R85, -R92, R2 ;  /* 0x000000025c557221 */ /* 0x000fc80000000100 */
[----:B------:R-:W-:Y:S01]  /*29b0*/  FMUL R85, R85, 1.4426950216293334961 ;  /* 0x3fb8aa3b55557820 */ /* 0x000fe20000400000 */
[----:B------:R-:W0:Y:S08]  /*29c0*/  MUFU.EX2 R2, R88 ;  /* 0x0000005800027308 */ /* 0x000e300000000800 */
[----:B------:R-:W-:Y:S01]  /*29d0*/  MUFU.EX2 R86, R86 ;  /* 0x0000005600567308 */ /* 0x000fe20000000800 */
[----:B-1----:R-:W-:-:S07]  /*29e0*/  FFMA R128, R5, R128, R84 ;  /* 0x0000008005807223 */ /* 0x002fce0000000054 */
[----:B------:R-:W3:Y:S01]  /*29f0*/  MUFU.EX2 R84, R85 ;  /* 0x0000005500547308 */ /* 0x000ee20000000800 */
[C---:B0-----:R-:W-:Y:S01]  /*2a00*/  FMUL R52, R2.reuse, R52 ;  /* 0x0000003402347220 */ /* 0x041fe20000400000 */
[C---:B--2---:R-:W-:Y:S01]  /*2a10*/  FFMA R127, R2.reuse, R127, R4 ;  /* 0x0000007f027f7223 */ /* 0x044fe20000000004 */
[C---:B------:R-:W-:Y:S01]  /*2a20*/  FMUL R53, R2.reuse, R53 ;  /* 0x0000003502357220 */ /* 0x040fe20000400000 */
[C---:B------:R-:W-:Y:S01]  /*2a30*/  FMUL R64, R2.reuse, R64 ;  /* 0x0000004002407220 */ /* 0x040fe20000400000 */
[C---:B------:R-:W-:Y:S01]  /*2a40*/  FMUL R65, R2.reuse, R65 ;  /* 0x0000004102417220 */ /* 0x040fe20000400000 */
[C---:B------:R-:W-:Y:S01]  /*2a50*/  FMUL R68, R2.reuse, R68 ;  /* 0x0000004402447220 */ /* 0x040fe20000400000 */
[C---:B------:R-:W-:Y:S01]  /*2a60*/  FMUL R69, R2.reuse, R69 ;  /* 0x0000004502457220 */ /* 0x040fe20000400000 */
[C---:B------:R-:W-:Y:S01]  /*2a70*/  FMUL R72, R2.reuse, R72 ;  /* 0x0000004802487220 */ /* 0x040fe20000400000 */
[----:B------:R-:W-:Y:S01]  /*2a80*/  FMUL R73, R2, R73 ;  /* 0x0000004902497220 */ /* 0x000fe20000400000 */
[C---:B------:R-:W-:Y:S01]  /*2a90*/  FMUL R50, R5.reuse, R50 ;  /* 0x0000003205327220 */ /* 0x040fe20000400000 */
[C---:B------:R-:W-:Y:S01]  /*2aa0*/  FMUL R51, R5.reuse, R51 ;  /* 0x0000003305337220 */ /* 0x040fe20000400000 */
[C---:B------:R-:W-:Y:S01]  /*2ab0*/  FMUL R78, R5.reuse, R78 ;  /* 0x0000004e054e7220 */ /* 0x040fe20000400000 */
[----:B------:R-:W-:Y:S01]  /*2ac0*/  FMUL R79, R5, R79 ;  /* 0x0000004f054f7220 */ /* 0x000fe20000400000 */
[----:B---3--:R-:W-:Y:S01]  /*2ad0*/  FFMA R126, R84, R126, R3 ;  /* 0x0000007e547e7223 */ /* 0x008fe20000000003 */
[----:B------:R-:W-:-:S04]  /*2ae0*/  IMAD.WIDE R2, R6, 0x2, R96 ;  /* 0x0000000206027825 */ /* 0x000fc800078e0260 */
[C---:B------:R-:W-:Y:S01]  /*2af0*/  FMUL R58, R5.reuse, R58 ;  /* 0x0000003a053a7220 */ /* 0x040fe20000400000 */
[C---:B------:R-:W-:Y:S01]  /*2b00*/  FMUL R59, R5.reuse, R59 ;  /* 0x0000003b053b7220 */ /* 0x040fe20000400000 */
[C---:B------:R-:W-:Y:S01]  /*2b10*/  FMUL R62, R5.reuse, R62 ;  /* 0x0000003e053e7220 */ /* 0x040fe20000400000 */
[----:B------:R-:W-:Y:S01]  /*2b20*/  FMUL R63, R5, R63 ;  /* 0x0000003f053f7220 */ /* 0x000fe20000400000 */
[C---:B----4-:R-:W-:Y:S01]  /*2b30*/  FFMA R129, R86.reuse, R129, R89 ;  /* 0x0000008156817223 */ /* 0x050fe20000000059 */
[C---:B------:R-:W-:Y:S01]  /*2b40*/  FMUL R48, R86.reuse, R48 ;  /* 0x0000003056307220 */ /* 0x040fe20000400000 */
[C---:B------:R-:W-:Y:S01]  /*2b50*/  FMUL R49, R86.reuse, R49 ;  /* 0x0000003156317220 */ /* 0x040fe20000400000 */
[C---:B------:R-:W-:Y:S01]  /*2b60*/  FMUL R76, R86.reuse, R76 ;  /* 0x0000004c564c7220 */ /* 0x040fe20000400000 */
[C---:B------:R-:W-:Y:S01]  /*2b70*/  FMUL R77, R86.reuse, R77 ;  /* 0x0000004d564d7220 */ /* 0x040fe20000400000 */
[C---:B------:R-:W-:Y:S01]  /*2b80*/  FMUL R56, R86.reuse, R56 ;  /* 0x0000003856387220 */ /* 0x040fe20000400000 */
[C---:B------:R-:W-:Y:S01]  /*2b90*/  FMUL R57, R86.reuse, R57 ;  /* 0x0000003956397220 */ /* 0x040fe20000400000 */
[C---:B------:R-:W-:Y:S01]  /*2ba0*/  FMUL R60, R86.reuse, R60 ;  /* 0x0000003c563c7220 */ /* 0x040fe20000400000 */
[----:B------:R-:W-:Y:S01]  /*2bb0*/  FMUL R61, R86, R61 ;  /* 0x0000003d563d7220 */ /* 0x000fe20000400000 */
[----:B------:R-:W-:Y:S01]  /*2bc0*/  IMAD.WIDE R4, R6, 0x2, R14 ;  /* 0x0000000206047825 */ /* 0x000fe200078e020e */
[----:B------:R0:W2:Y:S03]  /*2bd0*/  LDG.E.U16 R86, desc[UR10][R2.64] ;  /* 0x0000000a02567981 */ /* 0x0000a6000c1e1500 */
        /* <DEDUP_REMOVED lines=8> */
[----:B------:R1:W3:Y:S01]  /*2c60*/  LDG.E.U16 R87, desc[UR10][R4.64] ;  /* 0x0000000a04577981 */ /* 0x0002e2000c1e1500 */
[----:B0-----:R-:W-:-:S04]  /*2c70*/  IMAD.WIDE R2, R6, 0x2, R20 ;  /* 0x0000000206027825 */ /* 0x001fc800078e0214 */
[C---:B------:R-:W-:Y:S01]  /*2c80*/  IMAD.WIDE R84, R6.reuse, 0x2, R24 ;  /* 0x0000000206547825 */ /* 0x040fe200078e0218 */
[----:B------:R0:W4:Y:S03]  /*2c90*/  LDG.E.U16 R88, desc[UR10][R2.64] ;  /* 0x0000000a02587981 */ /* 0x000126000c1e1500 */
[C---:B-1----:R-:W-:Y:S01]  /*2ca0*/  IMAD.WIDE R4, R6.reuse, 0x2, R22 ;  /* 0x0000000206047825 */ /* 0x042fe200078e0216 */
[----:B------:R1:W5:Y:S04]  /*2cb0*/  LDG.E.U16 R90, desc[UR10][R84.64] ;  /* 0x0000000a545a7981 */ /* 0x000368000c1e1500 */
[----:B------:R1:W5:Y:S01]  /*2cc0*/  LDG.E.U16 R89, desc[UR10][R4.64] ;  /* 0x0000000a04597981 */ /* 0x000362000c1e1500 */
[----:B0-----:R-:W-:-:S04]  /*2cd0*/  IMAD.WIDE R2, R6, 0x2, R26 ;  /* 0x0000000206027825 */ /* 0x001fc800078e021a */
[C---:B-1----:R-:W-:Y:S01]  /*2ce0*/  IMAD.WIDE R84, R6.reuse, 0x2, R16 ;  /* 0x0000000206547825 */ /* 0x042fe200078e0210 */
[----:B------:R0:W5:Y:S03]  /*2cf0*/  LDG.E.U16 R91, desc[UR10][R2.64] ;  /* 0x0000000a025b7981 */ /* 0x000166000c1e1500 */
[C---:B------:R-:W-:Y:S02]  /*2d00*/  IMAD.WIDE R4, R6.reuse, 0x2, R28 ;  /* 0x0000000206047825 */ /* 0x040fe400078e021c */
[----:B------:R-:W5:Y:S04]  /*2d10*/  LDG.E.U16 R84, desc[UR10][R84.64] ;  /* 0x0000000a54547981 */ /* 0x000f68000c1e1500 */
[----:B------:R1:W5:Y:S01]  /*2d20*/  LDG.E.U16 R153, desc[UR10][R4.64] ;  /* 0x0000000a04997981 */ /* 0x000362000c1e1500 */
[----:B0-----:R-:W-:-:S05]  /*2d30*/  IMAD.WIDE R2, R6, 0x2, R30 ;  /* 0x0000000206027825 */ /* 0x001fca00078e021e */
[----:B------:R0:W5:Y:S01]  /*2d40*/  LDG.E.U16 R85, desc[UR10][R2.64] ;  /* 0x0000000a02557981 */ /* 0x000162000c1e1500 */
[----:B-1----:R-:W-:-:S04]  /*2d50*/  IMAD.WIDE R4, R6, 0x2, R32 ;  /* 0x0000000206047825 */ /* 0x002fc800078e0220 */
[C---:B0-----:R-:W-:Y:S02]  /*2d60*/  IMAD.WIDE R2, R6.reuse, 0x2, R34 ;  /* 0x0000000206027825 */ /* 0x041fe400078e0222 */
[----:B------:R-:W5:Y:S04]  /*2d70*/  LDG.E.U16 R4, desc[UR10][R4.64] ;  /* 0x0000000a04047981 */ /* 0x000f68000c1e1500 */
[----:B------:R0:W5:Y:S02]  /*2d80*/  LDG.E.U16 R5, desc[UR10][R2.64] ;  /* 0x0000000a02057981 */ /* 0x000164000c1e1500 */
[----:B0-----:R-:W-:-:S05]  /*2d90*/  IMAD.WIDE R2, R6, 0x2, R36 ;  /* 0x0000000206027825 */ /* 0x001fca00078e0224 */
[----:B------:R0:W5:Y:S02]  /*2da0*/  LDG.E.U16 R158, desc[UR10][R2.64] ;  /* 0x0000000a029e7981 */ /* 0x000164000c1e1500 */
[----:B0-----:R-:W-:-:S05]  /*2db0*/  IMAD.WIDE R2, R6, 0x2, R38 ;  /* 0x0000000206027825 */ /* 0x001fca00078e0226 */
[----:B------:R0:W5:Y:S02]  /*2dc0*/  LDG.E.U16 R157, desc[UR10][R2.64] ;  /* 0x0000000a029d7981 */ /* 0x000164000c1e1500 */
[----:B0-----:R-:W-:-:S05]  /*2dd0*/  IMAD.WIDE R2, R6, 0x2, R40 ;  /* 0x0000000206027825 */ /* 0x001fca00078e0228 */
[----:B------:R0:W5:Y:S02]  /*2de0*/  LDG.E.U16 R159, desc[UR10][R2.64] ;  /* 0x0000000a029f7981 */ /* 0x000164000c1e1500 */
[----:B0-----:R-:W-:-:S05]  /*2df0*/  IMAD.WIDE R2, R6, 0x2, R42 ;  /* 0x0000000206027825 */ /* 0x001fca00078e022a */
[----:B------:R0:W5:Y:S02]  /*2e00*/  LDG.E.U16 R161, desc[UR10][R2.64] ;  /* 0x0000000a02a17981 */ /* 0x000164000c1e1500 */
[----:B0-----:R-:W-:-:S06]  /*2e10*/  IMAD.WIDE R2, R6, 0x2, R18 ;  /* 0x0000000206027825 */ /* 0x001fcc00078e0212 */
[----:B------:R0:W5:Y:S01]  /*2e20*/  LDG.E.U16 R2, desc[UR10][R2.64] ;  /* 0x0000000a02027981 */ /* 0x000162000c1e1500 */
[----:B------:R-:W-:Y:S01]  /*2e30*/  BAR.SYNC.DEFER_BLOCKING 0x0 ;  /* 0x0000000000007b1d */ /* 0x000fe20000010000 */
[----:B------:R-:W-:Y:S02]  /*2e40*/  F2FP.BF16.F32.PACK_AB R44, R83, R44 ;  /* 0x0000002c532c723e */ /* 0x000fe400000010ff */
[----:B------:R-:W-:Y:S02]  /*2e50*/  F2FP.BF16.F32.PACK_AB R45, R82, R45 ;  /* 0x0000002d522d723e */ /* 0x000fe400000010ff */
[----:B------:R-:W-:Y:S01]  /*2e60*/  F2FP.BF16.F32.PACK_AB R46, R46, R81 ;  /* 0x000000512e2e723e */ /* 0x000fe200000010ff */
[----:B------:R-:W-:Y:S01]  /*2e70*/  UIADD3 UR4, UP0, UR4, 0x10, URZ ;  /* 0x0000001004047890 */ /* 0x000fe2000ff1e03f */
[----:B------:R-:W-:Y:S01]  /*2e80*/  F2FP.BF16.F32.PACK_AB R47, R47, R80 ;  /* 0x000000502f2f723e */ /* 0x000fe200000010ff */
[----:B0-----:R-:W0:Y:S02]  /*2e90*/  LDC R3, c[0x0][0x264] ;  /* 0x00009900ff037b82 */ /* 0x001e240000000800 */
[----:B------:R-:W-:-:S02]  /*2ea0*/  UIADD3.X UR5, URZ, UR5, URZ, UP0, !UPT ;  /* 0x000000053f057290 */ /* 0x000fc400087fe43f */
[----:B------:R-:W-:Y:S01]  /*2eb0*/  ISETP.LE.U32.AND P2, PT, R165, UR4, PT ;  /* 0x00000004a5007c0c */ /* 0x000fe2000bf43070 */
[----:B0-----:R-:W-:Y:S02]  /*2ec0*/  IMAD R6, R3, 0x10, R6 ;  /* 0x0000001003067824 */ /* 0x001fe400078e0206 */
[----:B------:R-:W-:Y:S01]  /*2ed0*/  IMAD.MOV.U32 R3, RZ, RZ, R94 ;  /* 0x000000ffff037224 */ /* 0x000fe200078e005e */
[----:B--2---:R-:W-:Y:S04]  /*2ee0*/  STS.U16 [R0+UR6+0x2000], R86 ;  /* 0x0020005600007988 */ /* 0x004fe80008000406 */
[----:B---3--:R-:W-:Y:S04]  /*2ef0*/  STS.U16 [R0+UR6+0x2100], R87 ;  /* 0x0021005700007988 */ /* 0x008fe80008000406 */
[----:B----4-:R-:W-:Y:S04]  /*2f00*/  STS.U16 [R0+UR6+0x2200], R88 ;  /* 0x0022005800007988 */ /* 0x010fe80008000406 */
[----:B-----5:R-:W-:Y:S04]  /*2f10*/  STS.U16 [R0+UR6+0x2400], R90 ;  /* 0x0024005a00007988 */ /* 0x020fe80008000406 */
        /* <DEDUP_REMOVED lines=8> */
[----:B------:R-:W-:Y:S04]  /*2fa0*/  STS.U16 [R0+UR6+0x2c00], R157 ;  /* 0x002c009d00007988 */ /* 0x000fe80008000406 */
[----:B------:R-:W-:Y:S04]  /*2fb0*/  STS.U16 [R0+UR6+0x2d00], R159 ;  /* 0x002d009f00007988 */ /* 0x000fe80008000406 */
[----:B------:R-:W-:Y:S04]  /*2fc0*/  STS.U16 [R0+UR6+0x2e00], R161 ;  /* 0x002e00a100007988 */ /* 0x000fe80008000406 */
[----:B------:R1:W-:Y:S04]  /*2fd0*/  STS.U16 [R0+UR6+0x2f00], R2 ;  /* 0x002f000200007988 */ /* 0x0003e80008000406 */
[----:B------:R-:W-:Y:S01]  /*2fe0*/  STSM.16.M88.4 [R147+0x3000], R44 ;  /* 0x0030002c93007844 */ /* 0x000fe20000000200 */
[----:B------:R-:W-:Y:S01]  /*2ff0*/  BAR.SYNC.DEFER_BLOCKING 0x0 ;  /* 0x0000000000007b1d */ /* 0x000fe20000010000 */
[----:B0-----:R-:W-:-:S07]  /*3000*/  IMAD.U32 R4, RZ, RZ, UR5 ;  /* 0x00000005ff047e24 */ /* 0x001fce000f8e00ff */
[----:B-1----:R-:W0:Y:S01]  /*3010*/  LDC R2, c[0x0][0x254] ;  /* 0x00009500ff027b82 */ /* 0x002e220000000800 */
[----:B------:R-:W-:Y:S04]  /*3020*/  LDSM.16.M88.4 R88, [R137+UR6+0x3000] ;  /* 0x003000068958783b */ /* 0x000fe80008000200 */
[----:B------:R-:W1:Y:S04]  /*3030*/  LDSM.16.M88.4 R84, [R136+0x2000] ;  /* 0x002000008854783b */ /* 0x000e680000000200 */
[----:B------:R-:W2:Y:S04]  /*3040*/  LDSM.16.M88.4 R44, [R136+0x2800] ;  /* 0x00280000882c783b */ /* 0x000ea80000000200 */
[----:B------:R-:W3:Y:S01]  /*3050*/  LDSM.16.M88.4 R80, [R137+UR6+0x3200] ;  /* 0x003200068950783b */ /* 0x000ee20008000200 */
[----:B------:R-:W-:Y:S01]  /*3060*/  ISETP.GE.U32.AND.EX P2, PT, R4, RZ, PT, P2 ;  /* 0x000000ff0400720c */ /* 0x000fe20003f46120 */
[----:B0-----:R-:W-:Y:S01]  /*3070*/  IMAD R9, R2, 0x10, R9 ;  /* 0x0000001002097824 */ /* 0x001fe200078e0209 */
[----:B------:R-:W-:Y:S01]  /*3080*/  MOV R2, R92 ;  /* 0x0000005c00027202 */ /* 0x000fe20000000f00 */
[----:B------:R-:W-:-:S02]  /*3090*/  IMAD.MOV.U32 R4, RZ, RZ, R95 ;  /* 0x000000ffff047224 */ /* 0x000fc400078e005f */
[----:B------:R-:W-:Y:S01]  /*30a0*/  IMAD.MOV.U32 R5, RZ, RZ, R93 ;  /* 0x000000ffff057224 */ /* 0x000fe200078e005d */
[C---:B-1----:R-:W-:Y:S06]  /*30b0*/  HMMA.16816.F32.BF16 R48, R88.reuse, R84, R48 ;  /* 0x000000545830723c */ /* 0x042fec0000041830 */
[C---:B------:R-:W-:Y:S06]  /*30c0*/  HMMA.16816.F32.BF16 R76, R88.reuse, R86, R76 ;  /* 0x00000056584c723c */ /* 0x040fec000004184c */
[C---:B--2---:R-:W-:Y:S06]  /*30d0*/  HMMA.16816.F32.BF16 R56, R88.reuse, R44, R56 ;  /* 0x0000002c5838723c */ /* 0x044fec0000041838 */
[----:B------:R-:W-:Y:S06]  /*30e0*/  HMMA.16816.F32.BF16 R60, R88, R46, R60 ;  /* 0x0000002e583c723c */ /* 0x000fec000004183c */
[C---:B---3--:R-:W-:Y:S06]  /*30f0*/  HMMA.16816.F32.BF16 R52, R80.reuse, R84, R52 ;  /* 0x000000545034723c */ /* 0x048fec0000041834 */
[C---:B------:R-:W-:Y:S06]  /*3100*/  HMMA.16816.F32.BF16 R64, R80.reuse, R86, R64 ;  /* 0x000000565040723c */ /* 0x040fec0000041840 */
[C---:B------:R-:W-:Y:S06]  /*3110*/  HMMA.16816.F32.BF16 R68, R80.reuse, R44, R68 ;  /* 0x0000002c5044723c */ /* 0x040fec0000041844 */
[----:B------:R-:W-:Y:S01]  /*3120*/  HMMA.16816.F32.BF16 R72, R80, R46, R72 ;  /* 0x0000002e5048723c */ /* 0x000fe20000041848 */
[----:B------:R-:W-:-:S08]  /*3130*/  NOP ;  /* 0x0000000000007918 */ /* 0x000fd00000000000 */
[----:B------:R-:W-:-:S15]  /*3140*/  @!P2 BRA `(.L_x_1) ;  /* 0xffffffe80080a947 */ /* 0x000fde000383ffff */
.L_x_0:
[----:B------:R-:W0:Y:S01]  /*3150*/  S2R R0, SR_TID.X ;  /* 0x0000000000007919 */ /* 0x000e220000002100 */
[----:B------:R-:W1:Y:S01]  /*3160*/  S2UR UR5, SR_CgaCtaId ;  /* 0x00000000000579c3 */ /* 0x000e620000008800 */
[----:B------:R-:W-:Y:S01]  /*3170*/  FSETP.GEU.AND P3, PT, R129, 1.175494350822287508e-38, PT ;  /* 0x008000008100780b */ /* 0x000fe20003f6e000 */
[----:B------:R-:W-:Y:S01]  /*3180*/  UMOV UR4, 0x400 ;  /* 0x0000040000047882 */ /* 0x000fe20000000000 */
[C---:B------:R-:W-:Y:S01]  /*3190*/  FSETP.GT.AND P2, PT, |R126|.reuse, 8.50705917302346158658e+37, PT ;  /* 0x7e8000007e00780b */ /* 0x040fe20003f44200 */
[----:B------:R-:W-:Y:S01]  /*31a0*/  IMAD.MOV.U32 R45, RZ, RZ, R48 ;  /* 0x000000ffff2d7224 */ /* 0x000fe200078e0030 */
[C---:B------:R-:W-:Y:S01]  /*31b0*/  FSETP.GEU.AND P1, PT, |R126|.reuse, 1.175494350822287508e-38, PT ;  /* 0x008000007e00780b */ /* 0x040fe20003f2e200 */
[----:B------:R-:W-:Y:S01]  /*31c0*/  IMAD.MOV.U32 R81, RZ, RZ, R49 ;  /* 0x000000ffff517224 */ /* 0x000fe200078e0031 */
[----:B------:R-:W-:Y:S01]  /*31d0*/  FSETP.GEU.AND P6, PT, R126, 1.175494350822287508e-38, PT ;  /* 0x008000007e00780b */ /* 0x000fe20003fce000 */
[----:B------:R-:W-:Y:S01]  /*31e0*/  BAR.SYNC.DEFER_BLOCKING 0x0 ;  /* 0x0000000000007b1d */ /* 0x000fe20000010000 */
[----:B------:R-:W-:-:S02]  /*31f0*/  FSETP.GEU.AND P4, PT, R128, 1.175494350822287508e-38, PT ;  /* 0x008000008000780b */ /* 0x000fc40003f8e000 */
[----:B------:R-:W-:Y:S02]  /*3200*/  FSETP.GEU.AND P5, PT, R127, 1.175494350822287508e-38, PT ;  /* 0x008000007f00780b */ /* 0x000fe40003fae000 */
[----:B------:R-:W-:Y:S02]  /*3210*/  FSEL R9, RZ, -23, P3 ;  /* 0xc1b80000ff097808 */ /* 0x000fe40001800000 */
[----:B------:R-:W-:Y:S01]  /*3220*/  FSEL R10, RZ, -23, P4 ;  /* 0xc1b80000ff0a7808 */ /* 0x000fe20002000000 */
[----:B------:R-:W-:Y:S01]  /*3230*/  @P2 FMUL R75, R75, 0.25 ;  /* 0x3e8000004b4b2820 */ /* 0x000fe20000400000 */
[----:B------:R-:W-:Y:S01]  /*3240*/  @P2 FMUL R74, R74, 0.25 ;  /* 0x3e8000004a4a2820 */ /* 0x000fe20000400000 */
[----:B------:R-:W-:Y:S01]  /*3250*/  @P2 FMUL R71, R71, 0.25 ;  /* 0x3e80000047472820 */ /* 0x000fe20000400000 */
[----:B------:R-:W-:Y:S01]  /*3260*/  @P2 FMUL R70, R70, 0.25 ;  /* 0x3e80000046462820 */ /* 0x000fe20000400000 */
[----:B------:R-:W-:Y:S01]  /*3270*/  @P2 FMUL R67, R67, 0.25 ;  /* 0x3e80000043432820 */ /* 0x000fe20000400000 */
[----:B------:R-:W-:Y:S01]  /*3280*/  @P2 FMUL R66, R66, 0.25 ;  /* 0x3e80000042422820 */ /* 0x000fe20000400000 */
[----:B------:R-:W-:Y:S01]  /*3290*/  @P2 FMUL R55, R55, 0.25 ;  /* 0x3e80000037372820 */ /* 0x000fe20000400000 */
[----:B------:R-:W-:Y:S01]  /*32a0*/  @P2 FMUL R54, R54, 0.25 ;  /* 0x3e80000036362820 */ /* 0x000fe20000400000 */
[----:B-1----:R-:W-:Y:S01]  /*32b0*/  ULEA UR6, UR5, UR4, 0x18 ;  /* 0x0000000405067291 */ /* 0x002fe2000f8ec03f */
[----:B------:R-:W-:Y:S01]  /*32c0*/  FSEL R12, RZ, -23, P5 ;  /* 0xc1b80000ff0c7808 */ /* 0x000fe20002800000 */
[----:B------:R-:W-:Y:S01]  /*32d0*/  @!P1 FMUL R75, R75, 16777216 ;  /* 0x4b8000004b4b9820 */ /* 0x000fe20000400000 */
[----:B------:R-:W-:Y:S01]  /*32e0*/  @!P1 FMUL R74, R74, 16777216 ;  /* 0x4b8000004a4a9820 */ /* 0x000fe20000400000 */
[----:B------:R-:W-:Y:S01]  /*32f0*/  @!P1 FMUL R71, R71, 16777216 ;  /* 0x4b80000047479820 */ /* 0x000fe20000400000 */
[----:B------:R-:W-:Y:S01]  /*3300*/  @!P1 FMUL R70, R70, 16777216 ;  /* 0x4b80000046469820 */ /* 0x000fe20000400000 */
[----:B------:R-:W-:Y:S01]  /*3310*/  @!P1 FMUL R67, R67, 16777216 ;  /* 0x4b80000043439820 */ /* 0x000fe20000400000 */
[C---:B0-----:R-:W-:Y:S01]  /*3320*/  IMAD.SHL.U32 R2, R0.reuse, 0x4, RZ ;  /* 0x0000000400027824 */ /* 0x041fe200078e00ff */
[----:B------:R-:W-:Y:S01]  /*3330*/  SHF.R.S32.HI R3, RZ, 0x4, R0 ;  /* 0x00000004ff037819 */ /* 0x000fe20000011400 */
[C---:B------:R-:W-:Y:S01]  /*3340*/  IMAD.SHL.U32 R7, R0.reuse, 0x8, RZ ;  /* 0x0000000800077824 */ /* 0x040fe200078e00ff */
[C---:B------:R-:W-:Y:S01]  /*3350*/  LOP3.LUT R13, R0.reuse, 0x60, RZ, 0xc0, !PT ;  /* 0x00000060000d7812 */ /* 0x040fe200078ec0ff */
[----:B------:R-:W-:Y:S01]  /*3360*/  IMAD.SHL.U32 R5, R0, 0x10, RZ ;  /* 0x0000001000057824 */ /* 0x000fe200078e00ff */
[----:B------:R-:W-:Y:S01]  /*3370*/  LOP3.LUT R2, R2, 0x38, RZ, 0xc0, !PT ;  /* 0x0000003802027812 */ /* 0x000fe200078ec0ff */
[----:B------:R-:W-:Y:S01]  /*3380*/  IMAD.SHL.U32 R4, R0, 0x200, RZ ;  /* 0x0000020000047824 */ /* 0x000fe200078e00ff */
[----:B------:R-:W-:Y:S01]  /*3390*/  SGXT R3, R3, 0x1 ;  /* 0x000000010303781a */ /* 0x000fe20000000200 */
[----:B------:R-:W-:Y:S01]  /*33a0*/  @!P1 FMUL R66, R66, 16777216 ;  /* 0x4b80000042429820 */ /* 0x000fe20000400000 */
[----:B------:R-:W-:Y:S01]  /*33b0*/  LOP3.LUT R7, R7, 0x180, RZ, 0xc0, !PT ;  /* 0x0000018007077812 */ /* 0x000fe200078ec0ff */
[----:B------:R-:W-:Y:S01]  /*33c0*/  IMAD R13, R13, 0x10, R2 ;  /* 0x000000100d0d7824 */ /* 0x000fe200078e0202 */
[----:B------:R-:W-:Y:S01]  /*33d0*/  LOP3.LUT R5, R5, 0x70, RZ, 0xc0, !PT ;  /* 0x0000007005057812 */ /* 0x000fe200078ec0ff */
[----:B------:R-:W-:Y:S01]  /*33e0*/  IMAD.SHL.U32 R2, R0, 0x40, RZ ;  /* 0x0000004000027824 */ /* 0x000fe200078e00ff */
[----:B------:R-:W-:Y:S01]  /*33f0*/  LOP3.LUT R3, R3, 0x840, RZ, 0xc0, !PT ;  /* 0x0000084003037812 */ /* 0x000fe200078ec0ff */
[----:B------:R-:W-:Y:S01]  /*3400*/  @!P1 FMUL R55, R55, 16777216 ;  /* 0x4b80000037379820 */ /* 0x000fe20000400000 */
[----:B------:R-:W-:Y:S01]  /*3410*/  LOP3.LUT R7, R7, 0x48, R0, 0xf8, !PT ;  /* 0x0000004807077812 */ /* 0x000fe200078ef800 */
[----:B------:R-:W-:Y:S01]  /*3420*/  @!P1 FMUL R54, R54, 16777216 ;  /* 0x4b80000036369820 */ /* 0x000fe20000400000 */
[----:B------:R-:W-:Y:S01]  /*3430*/  LOP3.LUT R6, R5, 0x1800, R4, 0xf8, !PT ;  /* 0x0000180005067812 */ /* 0x000fe200078ef804 */
[----:B------:R-:W-:Y:S01]  /*3440*/  ULDC.64 UR4, c[0x0][0x270] ;  /* 0x00009c0000047ab9 */ /* 0x000fe20000000a00 */
[----:B------:R-:W-:Y:S01]  /*3450*/  LOP3.LUT R4, R3, 0x40, R2, 0x78, !PT ;  /* 0x0000004003047812 */ /* 0x000fe200078e7802 */
[----:B------:R-:W-:Y:S01]  /*3460*/  UIMAD UR4, UR7, UR4, URZ ;  /* 0x00000004070472a4 */ /* 0x000fe2000f8e023f */
[----:B------:R-:W-:Y:S01]  /*3470*/  LOP3.LUT R2, R6, R7, RZ, 0x3c, !PT ;  /* 0x0000000706027212 */ /* 0x000fe200078e3cff */
[----:B------:R-:W-:Y:S01]  /*3480*/  FMUL R7, R129, 8388608 ;  /* 0x4b00000081077820 */ /* 0x000fe20000400000 */
[----:B------:R-:W-:Y:S01]  /*3490*/  SHF.R.U32.HI R3, RZ, 0x1, R0 ;  /* 0x00000001ff037819 */ /* 0x000fe20000011600 */
[----:B------:R-:W-:Y:S01]  /*34a0*/  FMUL R6, R128, 8388608 ;  /* 0x4b00000080067820 */ /* 0x000fe20000400000 */
[----:B------:R-:W-:Y:S01]  /*34b0*/  LOP3.LUT R8, R0, 0x7f, RZ, 0xc0, !PT ;  /* 0x0000007f00087812 */ /* 0x000fe200078ec0ff */
[----:B------:R-:W-:Y:S01]  /*34c0*/  USHF.L.U32 UR8, UR4, 0x1, URZ ;  /* 0x0000000104087899 */ /* 0x000fe2000800063f */
[----:B------:R-:W-:-:S02]  /*34d0*/  IADD3 R13, R13, R4, RZ ;  /* 0x000000040d0d7210 */ /* 0x000fc40007ffe0ff */
[----:B------:R-:W-:Y:S02]  /*34e0*/  FSEL R7, R7, R129, !P3 ;  /* 0x0000008107077208 */ /* 0x000fe40005800000 */
[----:B------:R-:W-:Y:S02]  /*34f0*/  LOP3.LUT R4, R3, 0xc, RZ, 0xc0, !PT ;  /* 0x0000000c03047812 */ /* 0x000fe400078ec0ff */
[----:B------:R-:W-:Y:S01]  /*3500*/  ISETP.GE.U32.AND P0, PT, R8, 0x20, PT ;  /* 0x000000200800780c */ /* 0x000fe20003f06070 */
[----:B------:R-:W-:Y:S01]  /*3510*/  VIADD R8, R7, 0xc0cafb0d ;  /* 0xc0cafb0d07087836 */ /* 0x000fe20000000000 */
[----:B------:R-:W-:Y:S01]  /*3520*/  IADD3 R3, R4, UR6, R5 ;  /* 0x0000000604037c10 */ /* 0x000fe2000fffe005 */
[----:B------:R-:W-:Y:S01]  /*3530*/  FMUL R4, R126, 8388608 ;  /* 0x4b0000007e047820 */ /* 0x000fe20000400000 */
[----:B------:R-:W-:Y:S01]  /*3540*/  FMUL R5, R127, 8388608 ;  /* 0x4b0000007f057820 */ /* 0x000fe20000400000 */
[----:B------:R-:W-:Y:S02]  /*3550*/  FSEL R6, R6, R128, !P4 ;  /* 0x0000008006067208 */ /* 0x000fe40006000000 */
[----:B------:R-:W-:-:S02]  /*3560*/  LOP3.LUT R14, R8, 0xff800000, RZ, 0xc0, !PT ;  /* 0xff800000080e7812 */ /* 0x000fc400078ec0ff */
[----:B------:R-:W-:Y:S01]  /*3570*/  FSEL R4, R4, R126, !P6 ;  /* 0x0000007e04047208 */ /* 0x000fe20007000000 */
[----:B------:R-:W-:Y:S01]  /*3580*/  @P2 FMUL R126, R126, 0.25 ;  /* 0x3e8000007e7e2820 */ /* 0x000fe20000400000 */
[----:B------:R-:W-:Y:S01]  /*3590*/  I2FP.F32.S32 R8, R14 ;  /* 0x0000000e00087245 */ /* 0x000fe20000201400 */
[----:B------:R-:W-:Y:S01]  /*35a0*/  VIADD R11, R6, 0xc0cafb0d ;  /* 0xc0cafb0d060b7836 */ /* 0x000fe20000000000 */
[----:B------:R-:W-:Y:S01]  /*35b0*/  FSEL R5, R5, R127, !P5 ;  /* 0x0000007f05057208 */ /* 0x000fe20006800000 */
[----:B------:R-:W-:Y:S01]  /*35c0*/  @!P1 FMUL R126, R126, 16777216 ;  /* 0x4b8000007e7e9820 */ /* 0x000fe20000400000 */
[C---:B------:R-:W-:Y:S01]  /*35d0*/  FSETP.GT.AND P3, PT, |R127|.reuse, 8.50705917302346158658e+37, PT ;  /* 0x7e8000007f00780b */ /* 0x040fe20003f64200 */
[----:B------:R-:W-:Y:S01]  /*35e0*/  FFMA.FTZ R9, R8, 1.1920928955078125e-07, R9 ;  /* 0x3400000008097823 */ /* 0x000fe20000010009 */
[----:B------:R-:W-:Y:S01]  /*35f0*/  FSETP.GEU.AND P4, PT, |R127|, 1.175494350822287508e-38, PT ;  /* 0x008000007f00780b */ /* 0x000fe20003f8e200 */
[----:B------:R-:W0:Y:S01]  /*3600*/  MUFU.RCP R8, R126 ;  /* 0x0000007e00087308 */ /* 0x000e220000001000 */
[----:B------:R-:W-:Y:S01]  /*3610*/  VIADD R15, R5, 0xc0cafb0d ;  /* 0xc0cafb0d050f7836 */ /* 0x000fe20000000000 */
[----:B------:R-:W-:Y:S01]  /*3620*/  LOP3.LUT R19, R11, 0xff800000, RZ, 0xc0, !PT ;  /* 0xff8000000b137812 */ /* 0x000fe200078ec0ff */
[----:B------:R-:W-:Y:S01]  /*3630*/  VIADD R17, R4, 0xc0cafb0d ;  /* 0xc0cafb0d04117836 */ /* 0x000fe20000000000 */
[----:B------:R-:W-:-:S02]  /*3640*/  FSETP.GT.AND P1, PT, |R128|, 8.50705917302346158658e+37, PT ;  /* 0x7e8000008000780b */ /* 0x000fc40003f24200 */
[----:B------:R-:W-:Y:S02]  /*3650*/  LOP3.LUT R16, R15, 0xff800000, RZ, 0xc0, !PT ;  /* 0xff8000000f107812 */ /* 0x000fe400078ec0ff */
[----:B------:R-:W-:Y:S02]  /*3660*/  LOP3.LUT R21, R17, 0xff800000, RZ, 0xc0, !PT ;  /* 0xff80000011157812 */ /* 0x000fe400078ec0ff */
[----:B------:R-:W-:Y:S01]  /*3670*/  I2FP.F32.S32 R11, R19 ;  /* 0x00000013000b7245 */ /* 0x000fe20000201400 */
[----:B------:R-:W-:Y:S01]  /*3680*/  @P3 FMUL R127, R127, 0.25 ;  /* 0x3e8000007f7f3820 */ /* 0x000fe20000400000 */
[----:B------:R-:W-:Y:S01]  /*3690*/  I2FP.F32.S32 R15, R16 ;  /* 0x00000010000f7245 */ /* 0x000fe20000201400 */
[----:B------:R-:W-:Y:S01]  /*36a0*/  @P3 FMUL R73, R73, 0.25 ;  /* 0x3e80000049493820 */ /* 0x000fe20000400000 */
[----:B------:R-:W-:Y:S01]  /*36b0*/  FSEL R17, RZ, -23, P6 ;  /* 0xc1b80000ff117808 */ /* 0x000fe20003000000 */
[----:B------:R-:W-:Y:S01]  /*36c0*/  FFMA.FTZ R10, R11, 1.1920928955078125e-07, R10 ;  /* 0x340000000b0a7823 */ /* 0x000fe2000001000a */
[----:B------:R-:W-:Y:S01]  /*36d0*/  I2FP.F32.S32 R18, R21 ;  /* 0x0000001500127245 */ /* 0x000fe20000201400 */
[----:B------:R-:W-:Y:S01]  /*36e0*/  @!P4 FMUL R127, R127, 16777216 ;  /* 0x4b8000007f7fc820 */ /* 0x000fe20000400000 */
[----:B------:R-:W-:Y:S01]  /*36f0*/  FFMA.FTZ R11, R15, 1.1920928955078125e-07, R12 ;  /* 0x340000000f0b7823 */ /* 0x000fe2000001000c */
[C---:B0-----:R-:W-:Y:S01]  /*3700*/  FMUL R20, R8.reuse, R74 ;  /* 0x0000004a08147220 */ /* 0x041fe20000400000 */
[----:B------:R-:W-:Y:S01]  /*3710*/  FMUL R23, R8, R71 ;  /* 0x0000004708177220 */ /* 0x000fe20000400000 */
[----:B------:R-:W-:Y:S01]  /*3720*/  FFMA.FTZ R12, R18, 1.1920928955078125e-07, R17 ;  /* 0x34000000120c7823 */ /* 0x000fe20000010011 */
[C---:B------:R-:W-:Y:S01]  /*3730*/  FMUL R18, R8.reuse, R75 ;  /* 0x0000004b08127220 */ /* 0x040fe20000400000 */
[C---:B------:R-:W-:Y:S01]  /*3740*/  FMUL R25, R8.reuse, R70 ;  /* 0x0000004608197220 */ /* 0x040fe20000400000 */
[C---:B------:R-:W-:Y:S01]  /*3750*/  FMUL R26, R8.reuse, R67 ;  /* 0x00000043081a7220 */ /* 0x040fe20000400000 */
[C---:B------:R-:W-:Y:S01]  /*3760*/  FMUL R28, R8.reuse, R66 ;  /* 0x00000042081c7220 */ /* 0x040fe20000400000 */
[C---:B------:R-:W-:Y:S01]  /*3770*/  FMUL R31, R8.reuse, R55 ;  /* 0x00000037081f7220 */ /* 0x040fe20000400000 */
[----:B------:R-:W-:Y:S01]  /*3780*/  FMUL R33, R8, R54 ;  /* 0x0000003608217220 */ /* 0x000fe20000400000 */
[----:B------:R-:W-:Y:S01]  /*3790*/  FSETP.GEU.AND P5, PT, |R128|, 1.175494350822287508e-38, PT ;  /* 0x008000008000780b */ /* 0x000fe20003fae200 */
[----:B------:R-:W0:Y:S01]  /*37a0*/  MUFU.RCP R8, R127 ;  /* 0x0000007f00087308 */ /* 0x000e220000001000 */
[----:B------:R-:W-:Y:S01]  /*37b0*/  FSETP.GT.AND P2, PT, |R129|, 8.50705917302346158658e+37, PT ;  /* 0x7e8000008100780b */ /* 0x000fe20003f44200 */
        /* <DEDUP_REMOVED lines=8> */
[----:B------:R-:W-:Y:S01]  /*3840*/  FSETP.GEU.AND P3, PT, |R129|, 1.175494350822287508e-38, PT ;  /* 0x008000008100780b */ /* 0x000fe20003f6e200 */
[----:B------:R-:W-:Y:S01]  /*3850*/  @!P4 FMUL R73, R73, 16777216 ;  /* 0x4b8000004949c820 */ /* 0x000fe20000400000 */
        /* <DEDUP_REMOVED lines=8> */
[C---:B0-----:R-:W-:Y:S01]  /*38e0*/  FMUL R22, R8.reuse, R73 ;  /* 0x0000004908167220 */ /* 0x041fe20000400000 */
[C---:B------:R-:W-:Y:S01]  /*38f0*/  FMUL R15, R8.reuse, R72 ;  /* 0x00000048080f7220 */ /* 0x040fe20000400000 */
[C---:B------:R-:W-:Y:S01]  /*3900*/  FMUL R27, R8.reuse, R69 ;  /* 0x00000045081b7220 */ /* 0x040fe20000400000 */
[C---:B------:R-:W-:Y:S01]  /*3910*/  FMUL R24, R8.reuse, R68 ;  /* 0x0000004408187220 */ /* 0x040fe20000400000 */
[C---:B------:R-:W-:Y:S01]  /*3920*/  FMUL R29, R8.reuse, R65 ;  /* 0x00000041081d7220 */ /* 0x040fe20000400000 */
[C---:B------:R-:W-:Y:S01]  /*3930*/  FMUL R17, R8.reuse, R64 ;  /* 0x0000004008117220 */ /* 0x040fe20000400000 */
[C---:B------:R-:W-:Y:S01]  /*3940*/  FMUL R30, R8.reuse, R53 ;  /* 0x00000035081e7220 */ /* 0x040fe20000400000 */
[----:B------:R-:W-:Y:S01]  /*3950*/  FMUL R32, R8, R52 ;  /* 0x0000003408207220 */ /* 0x000fe20000400000 */
[----:B------:R-:W-:Y:S01]  /*3960*/  @P2 FMUL R129, R129, 0.25 ;  /* 0x3e80000081812820 */ /* 0x000fe20000400000 */
[----:B------:R-:W0:Y:S01]  /*3970*/  MUFU.RCP R8, R128 ;  /* 0x0000008000087308 */ /* 0x000e220000001000 */
[----:B------:R-:W-:Y:S01]  /*3980*/  @P1 FMUL R63, R63, 0.25 ;  /* 0x3e8000003f3f1820 */ /* 0x000fe20000400000 */
[----:B------:R-:W-:Y:S01]  /*3990*/  @P1 FMUL R62, R62, 0.25 ;  /* 0x3e8000003e3e1820 */ /* 0x000fe20000400000 */
[----:B------:R-:W-:Y:S01]  /*39a0*/  @!P3 FMUL R129, R129, 16777216 ;  /* 0x4b8000008181b820 */ /* 0x000fe20000400000 */
[----:B------:R-:W-:Y:S01]  /*39b0*/  @P1 FMUL R59, R59, 0.25 ;  /* 0x3e8000003b3b1820 */ /* 0x000fe20000400000 */
[----:B------:R-:W-:Y:S01]  /*39c0*/  @P1 FMUL R58, R58, 0.25 ;  /* 0x3e8000003a3a1820 */ /* 0x000fe20000400000 */
[----:B------:R-:W-:Y:S01]  /*39d0*/  @P1 FMUL R79, R79, 0.25 ;  /* 0x3e8000004f4f1820 */ /* 0x000fe20000400000 */
[----:B------:R-:W-:Y:S01]  /*39e0*/  @P1 FMUL R78, R78, 0.25 ;  /* 0x3e8000004e4e1820 */ /* 0x000fe20000400000 */
[----:B------:R-:W-:Y:S01]  /*39f0*/  @P1 FMUL R51, R51, 0.25 ;  /* 0x3e80000033331820 */ /* 0x000fe20000400000 */
[----:B------:R-:W-:Y:S01]  /*3a00*/  @P1 FMUL R50, R50, 0.25 ;  /* 0x3e80000032321820 */ /* 0x000fe20000400000 */
[----:B------:R-:W1:Y:S01]  /*3a10*/  MUFU.RCP R36, R129 ;  /* 0x0000008100247308 */ /* 0x000e620000001000 */
        /* <DEDUP_REMOVED lines=17> */
[----:B------:R-:W0:Y:S01]  /*3b30*/  LDC R8, c[0x0][0x278] ;  /* 0x00009e00ff087b82 */ /* 0x000e220000000800 */
[----:B------:R-:W-:Y:S01]  /*3b40*/  @P2 FMUL R56, R56, 0.25 ;  /* 0x3e80000038382820 */ /* 0x000fe20000400000 */
[----:B------:R-:W-:Y:S01]  /*3b50*/  @P2 FMUL R61, R61, 0.25 ;  /* 0x3e8000003d3d2820 */ /* 0x000fe20000400000 */
[----:B------:R-:W-:Y:S01]  /*3b60*/  @P2 FMUL R57, R57, 0.25 ;  /* 0x3e80000039392820 */ /* 0x000fe20000400000 */
[----:B------:R-:W-:Y:S01]  /*3b70*/  @!P3 FMUL R60, R60, 16777216 ;  /* 0x4b8000003c3cb820 */ /* 0x000fe20000400000 */
[----:B------:R-:W-:Y:S01]  /*3b80*/  @!P3 FMUL R56, R56, 16777216 ;  /* 0x4b8000003838b820 */ /* 0x000fe20000400000 */
[----:B------:R-:W-:Y:S01]  /*3b90*/  @!P3 FMUL R61, R61, 16777216 ;  /* 0x4b8000003d3db820 */ /* 0x000fe20000400000 */
[----:B------:R-:W-:Y:S01]  /*3ba0*/  @!P3 FMUL R57, R57, 16777216 ;  /* 0x4b8000003939b820 */ /* 0x000fe20000400000 */
[C---:B-1----:R-:W-:Y:S01]  /*3bb0*/  FMUL R38, R36.reuse, R60 ;  /* 0x0000003c24267220 */ /* 0x042fe20000400000 */
[C---:B------:R-:W-:Y:S01]  /*3bc0*/  FMUL R41, R36.reuse, R56 ;  /* 0x0000003824297220 */ /* 0x040fe20000400000 */
[C---:B------:R-:W-:Y:S01]  /*3bd0*/  FMUL R37, R36.reuse, R61 ;  /* 0x0000003d24257220 */ /* 0x040fe20000400000 */
[----:B------:R-:W-:Y:S01]  /*3be0*/  FMUL R42, R36, R57 ;  /* 0x00000039242a7220 */ /* 0x000fe20000400000 */
[----:B------:R-:W-:Y:S01]  /*3bf0*/  @P2 FMUL R45, R45, 0.25 ;  /* 0x3e8000002d2d2820 */ /* 0x000fe20000400000 */
[----:B------:R-:W-:Y:S01]  /*3c00*/  @P2 FMUL R77, R77, 0.25 ;  /* 0x3e8000004d4d2820 */ /* 0x000fe20000400000 */
[----:B------:R-:W-:Y:S01]  /*3c10*/  F2FP.BF16.F32.PACK_AB R51, R38, R41 ;  /* 0x000000292633723e */ /* 0x000fe200000010ff */
[----:B------:R-:W-:Y:S01]  /*3c20*/  @P2 FMUL R76, R76, 0.25 ;  /* 0x3e8000004c4c2820 */ /* 0x000fe20000400000 */
[----:B------:R-:W-:Y:S01]  /*3c30*/  SHF.R.U32.HI R38, RZ, 0x5, R0 ;  /* 0x00000005ff267819 */ /* 0x000fe20000011600 */
[----:B------:R-:W-:Y:S01]  /*3c40*/  @P2 FMUL R81, R81, 0.25 ;  /* 0x3e80000051512820 */ /* 0x000fe20000400000 */
[----:B------:R-:W-:Y:S01]  /*3c50*/  F2FP.BF16.F32.PACK_AB R53, R37, R42 ;  /* 0x0000002a2535723e */ /* 0x000fe200000010ff */
[----:B------:R-:W-:Y:S01]  /*3c60*/  @!P3 FMUL R45, R45, 16777216 ;  /* 0x4b8000002d2db820 */ /* 0x000fe20000400000 */
[----:B------:R-:W-:Y:S01]  /*3c70*/  SGXT.U32 R37, R38, 0x2 ;  /* 0x000000022625781a */ /* 0x000fe20000000000 */
[----:B------:R-:W-:Y:S01]  /*3c80*/  @!P3 FMUL R77, R77, 16777216 ;  /* 0x4b8000004d4db820 */ /* 0x000fe20000400000 */
[----:B------:R-:W-:Y:S01]  /*3c90*/  @!P3 FMUL R76, R76, 16777216 ;  /* 0x4b8000004c4cb820 */ /* 0x000fe20000400000 */
[----:B------:R-:W-:Y:S01]  /*3ca0*/  @!P3 FMUL R81, R81, 16777216 ;  /* 0x4b8000005151b820 */ /* 0x000fe20000400000 */
[C---:B------:R-:W-:Y:S01]  /*3cb0*/  FMUL R49, R36.reuse, R45 ;  /* 0x0000002d24317220 */ /* 0x040fe20000400000 */
[----:B------:R-:W-:Y:S01]  /*3cc0*/  F2FP.BF16.F32.PACK_AB R55, R15, R24 ;  /* 0x000000180f37723e */ /* 0x000fe200000010ff */
[C---:B------:R-:W-:Y:S01]  /*3cd0*/  FMUL R46, R36.reuse, R76 ;  /* 0x0000004c242e7220 */ /* 0x040fe20000400000 */
[----:B------:R-:W-:Y:S01]  /*3ce0*/  FMUL R45, R36, R77 ;  /* 0x0000004d242d7220 */ /* 0x000fe20000400000 */
[----:B0-----:R-:W-:-:S02]  /*3cf0*/  IMAD R15, R37, R8, RZ ;  /* 0x00000008250f7224 */ /* 0x001fc400078e02ff */
[----:B------:R-:W-:Y:S01]  /*3d00*/  FMUL R36, R36, R81 ;  /* 0x0000005124247220 */ /* 0x000fe20000400000 */
[----:B------:R-:W-:Y:S01]  /*3d10*/  F2FP.BF16.F32.PACK_AB R44, R44, R47 ;  /* 0x0000002f2c2c723e */ /* 0x000fe200000010ff */
[----:B------:R-:W-:Y:S01]  /*3d20*/  IMAD.IADD R19, R6, 0x1, -R19 ;  /* 0x0000000106137824 */ /* 0x000fe200078e0a13 */
[----:B------:R-:W-:Y:S01]  /*3d30*/  F2FP.BF16.F32.PACK_AB R47, R22, R27 ;  /* 0x0000001b162f723e */ /* 0x000fe200000010ff */
[C---:B------:R-:W-:Y:S01]  /*3d40*/  IMAD R37, R8.reuse, 0x4, R15 ;  /* 0x0000000408257824 */ /* 0x040fe200078e020f */
[----:B------:R-:W-:Y:S01]  /*3d50*/  F2FP.BF16.F32.PACK_AB R52, R45, R36 ;  /* 0x000000242d34723e */ /* 0x000fe200000010ff */
[----:B------:R-:W-:Y:S01]  /*3d60*/  IMAD.MOV.U32 R24, RZ, RZ, 0x3dc6b27f ;  /* 0x3dc6b27fff187424 */ /* 0x000fe200078e00ff */
[----:B------:R-:W-:Y:S01]  /*3d70*/  F2FP.BF16.F32.PACK_AB R45, R35, R40 ;  /* 0x00000028232d723e */ /* 0x000fe200000010ff */
[----:B------:R-:W-:Y:S01]  /*3d80*/  IMAD R35, R8, 0x4, R37 ;  /* 0x0000000408237824 */ /* 0x000fe200078e0225 */
[----:B------:R-:W-:Y:S01]  /*3d90*/  F2FP.BF16.F32.PACK_AB R50, R46, R49 ;  /* 0x000000312e32723e */ /* 0x000fe200000010ff */
[----:B------:R-:W-:Y:S01]  /*3da0*/  STS.64 [R13+UR6+0x100], R52 ;  /* 0x000100340d007988 */ /* 0x000fe20008000a06 */
[----:B------:R-:W-:Y:S01]  /*3db0*/  F2FP.BF16.F32.PACK_AB R46, R29, R30 ;  /* 0x0000001e1d2e723e */ /* 0x000fe200000010ff */
[----:B------:R-:W-:Y:S01]  /*3dc0*/  IMAD R27, R8, 0x4, R35 ;  /* 0x00000004081b7824 */ /* 0x000fe200078e0223 */
[----:B------:R-:W-:Y:S01]  /*3dd0*/  F2FP.BF16.F32.PACK_AB R49, R34, R39 ;  /* 0x000000272231723e */ /* 0x000fe200000010ff */
[----:B------:R-:W-:Y:S01]  /*3de0*/  STS.64 [R13+UR6], R50 ;  /* 0x000000320d007988 */ /* 0x000fe20008000a06 */
[----:B------:R-:W-:Y:S01]  /*3df0*/  F2FP.BF16.F32.PACK_AB R48, R43, R48 ;  /* 0x000000302b30723e */ /* 0x000fe200000010ff */
[----:B------:R-:W-:Y:S01]  /*3e00*/  IMAD R29, R8, 0x4, R27 ;  /* 0x00000004081d7824 */ /* 0x000fe200078e021b */
[----:B------:R-:W-:Y:S01]  /*3e10*/  F2FP.BF16.F32.PACK_AB R43, R20, R25 ;  /* 0x00000019142b723e */ /* 0x000fe200000010ff */
[----:B------:R0:W-:Y:S01]  /*3e20*/  STS.64 [R13+UR6+0x180], R46 ;  /* 0x0001802e0d007988 */ /* 0x0001e20008000a06 */
[----:B------:R-:W-:Y:S01]  /*3e30*/  F2FP.BF16.F32.PACK_AB R54, R17, R32 ;  /* 0x000000201136723e */ /* 0x000fe200000010ff */
[----:B------:R-:W-:Y:S01]  /*3e40*/  IMAD R39, R8, 0x4, R29 ;  /* 0x0000000408277824 */ /* 0x000fe200078e021d */
[----:B------:R-:W-:Y:S01]  /*3e50*/  LOP3.LUT R22, R13, 0x8, RZ, 0x3c, !PT ;  /* 0x000000080d167812 */ /* 0x000fe200078e3cff */
[----:B------:R-:W-:Y:S01]  /*3e60*/  FADD R19, R19, -1 ;  /* 0xbf80000013137421 */ /* 0x000fe20000000000 */
[----:B------:R-:W-:Y:S01]  /*3e70*/  F2FP.BF16.F32.PACK_AB R42, R28, R33 ;  /* 0x000000211c2a723e */ /* 0x000fe200000010ff */
[----:B------:R1:W-:Y:S01]  /*3e80*/  STS.64 [R13+UR6+0x80], R54 ;  /* 0x000080360d007988 */ /* 0x0003e20008000a06 */
[----:B------:R-:W-:-:S02]  /*3e90*/  LEA R41, R8, R39, 0x2 ;  /* 0x0000002708297211 */ /* 0x000fc400078e10ff */
[----:B------:R-:W-:Y:S01]  /*3ea0*/  IADD3 R14, R7, -R14, RZ ;  /* 0x8000000e070e7210 */ /* 0x000fe20007ffe0ff */
[----:B------:R2:W-:Y:S01]  /*3eb0*/  STS.64 [R22+UR6+0x1080], R42 ;  /* 0x0010802a16007988 */ /* 0x0005e20008000a06 */
[----:B------:R-:W-:Y:S01]  /*3ec0*/  IADD3 R21, R4, -R21, RZ ;  /* 0x8000001504157210 */ /* 0x000fe20007ffe0ff */
[----:B------:R-:W-:Y:S01]  /*3ed0*/  IMAD R25, R8, 0x4, R41 ;  /* 0x0000000408197824 */ /* 0x000fe200078e0229 */
[----:B0-----:R-:W-:Y:S01]  /*3ee0*/  F2FP.BF16.F32.PACK_AB R47, R18, R23 ;  /* 0x00000017122f723e */ /* 0x001fe200000010ff */
[----:B------:R0:W-:Y:S01]  /*3ef0*/  STS.64 [R22+UR6+0x1000], R44 ;  /* 0x0010002c16007988 */ /* 0x0001e20008000a06 */
[----:B------:R-:W-:Y:S01]  /*3f00*/  F2FP.BF16.F32.PACK_AB R46, R26, R31 ;  /* 0x0000001f1a2e723e */ /* 0x000fe200000010ff */
[----:B------:R-:W-:Y:S02]  /*3f10*/  IMAD R23, R8, 0x4, R25 ;  /* 0x0000000408177824 */ /* 0x000fe400078e0219 */
[----:B------:R-:W-:Y:S01]  /*3f20*/  FADD R14, R14, -1 ;  /* 0xbf8000000e0e7421 */ /* 0x000fe20000000000 */
[----:B-1----:R-:W-:-:S02]  /*3f30*/  IMAD.IADD R13, R5, 0x1, -R16 ;  /* 0x00000001050d7824 */ /* 0x002fc400078e0a10 */
[CC--:B------:R-:W-:Y:S01]  /*3f40*/  FFMA.FTZ R16, R19.reuse, R24.reuse, -0.16845393180847167969 ;  /* 0xbe2c7f3013107423 */ /* 0x0c0fe20000010018 */
[----:B------:R-:W-:Y:S01]  /*3f50*/  IMAD R31, R8, 0x4, R23 ;  /* 0x00000004081f7824 */ /* 0x000fe200078e0217 */
[----:B------:R1:W-:Y:S01]  /*3f60*/  STS.64 [R22+UR6+0x1180], R46 ;  /* 0x0011802e16007988 */ /* 0x0003e20008000a06 */
[----:B------:R-:W-:Y:S01]  /*3f70*/  FFMA.FTZ R17, R14, R24, -0.16845393180847167969 ;  /* 0xbe2c7f300e117423 */ /* 0x000fe20000010018 */
[C---:B------:R-:W-:Y:S01]  /*3f80*/  FFMA.FTZ R16, R19.reuse, R16, 0.1716887056827545166 ;  /* 0x3e2fcf2a13107423 */ /* 0x040fe20000010010 */
[----:B------:R-:W-:Y:S01]  /*3f90*/  IMAD R33, R8, 0x4, R31 ;  /* 0x0000000408217824 */ /* 0x000fe200078e021f */
[----:B------:R3:W-:Y:S01]  /*3fa0*/  STS.64 [R22+UR6+0x1100], R48 ;  /* 0x0011003016007988 */ /* 0x0007e20008000a06 */
[----:B------:R-:W-:Y:S01]  /*3fb0*/  FFMA.FTZ R17, R14, R17, 0.1716887056827545166 ;  /* 0x3e2fcf2a0e117423 */ /* 0x000fe20000010011 */
[----:B------:R-:W-:Y:S01]  /*3fc0*/  FFMA.FTZ R16, R19, R16, -0.17900948226451873779 ;  /* 0xbe374e4313107423 */ /* 0x000fe20000010010 */
[----:B--2---:R-:W-:Y:S02]  /*3fd0*/  IMAD R43, R8, 0x4, R33 ;  /* 0x00000004082b7824 */ /* 0x004fe400078e0221 */
[----:B------:R-:W-:Y:S01]  /*3fe0*/  FADD R13, R13, -1 ;  /* 0xbf8000000d0d7421 */ /* 0x000fe20000000000 */
[----:B------:R-:W-:Y:S01]  /*3ff0*/  FFMA.FTZ R17, R14, R17, -0.17900948226451873779 ;  /* 0xbe374e430e117423 */ /* 0x000fe20000010011 */
[----:B------:R-:W-:Y:S01]  /*4000*/  FFMA.FTZ R16, R19, R16, 0.20512372255325317383 ;  /* 0x3e520bf413107423 */ /* 0x000fe20000010010 */
[----:B0-----:R-:W-:-:S02]  /*4010*/  IMAD R45, R8, 0x4, R43 ;  /* 0x00000004082d7824 */ /* 0x001fc400078e022b */
[----:B------:R-:W-:Y:S01]  /*4020*/  FFMA.FTZ R18, R13, R24, -0.16845393180847167969 ;  /* 0xbe2c7f300d127423 */ /* 0x000fe20000010018 */
[----:B------:R-:W-:Y:S01]  /*4030*/  FFMA.FTZ R17, R14, R17, 0.20512372255325317383 ;  /* 0x3e520bf40e117423 */ /* 0x000fe20000010011 */
[----:B------:R-:W-:Y:S01]  /*4040*/  FFMA.FTZ R16, R19, R16, -0.24046532809734344482 ;  /* 0xbe763c8b13107423 */ /* 0x000fe20000010010 */
[----:B-1----:R-:W-:Y:S02]  /*4050*/  IMAD R47, R8, 0x4, R45 ;  /* 0x00000004082f7824 */ /* 0x002fe400078e022d */
[----:B------:R-:W-:Y:S01]  /*4060*/  FFMA.FTZ R18, R13, R18, 0.1716887056827545166 ;  /* 0x3e2fcf2a0d127423 */ /* 0x000fe20000010012 */
[----:B------:R-:W-:Y:S01]  /*4070*/  FFMA.FTZ R17, R14, R17, -0.24046532809734344482 ;  /* 0xbe763c8b0e117423 */ /* 0x000fe20000010011 */
[----:B------:R-:W-:Y:S01]  /*4080*/  FFMA.FTZ R16, R19, R16, 0.28857114911079406738 ;  /* 0x3e93bf9913107423 */ /* 0x000fe20000010010 */
[----:B---3--:R-:W-:Y:S02]  /*4090*/  IMAD R49, R8, 0x4, R47 ;  /* 0x0000000408317824 */ /* 0x008fe400078e022f */
[----:B------:R-:W-:Y:S01]  /*40a0*/  FFMA.FTZ R18, R13, R18, -0.17900948226451873779 ;  /* 0xbe374e430d127423 */ /* 0x000fe20000010012 */
[----:B------:R-:W-:Y:S01]  /*40b0*/  FFMA.FTZ R17, R14, R17, 0.28857114911079406738 ;  /* 0x3e93bf990e117423 */ /* 0x000fe20000010011 */
[----:B------:R-:W-:Y:S01]  /*40c0*/  FFMA.FTZ R16, R19, R16, -0.36067417263984680176 ;  /* 0xbeb8aa4913107423 */ /* 0x000fe20000010010 */
[----:B------:R-:W-:Y:S01]  /*40d0*/  FADD R21, R21, -1 ;  /* 0xbf80000015157421 */ /* 0x000fe20000000000 */
[----:B------:R-:W-:Y:S01]  /*40e0*/  LEA R51, R8, R49, 0x2 ;  /* 0x0000003108337211 */ /* 0x000fe200078e10ff */
[----:B------:R-:W-:Y:S01]  /*40f0*/  FFMA.FTZ R17, R14, R17, -0.36067417263984680176 ;  /* 0xbeb8aa490e117423 */ /* 0x000fe20000010011 */
[----:B------:R-:W-:Y:S01]  /*4100*/  FFMA.FTZ R18, R13, R18, 0.20512372255325317383 ;  /* 0x3e520bf40d127423 */ /* 0x000fe20000010012 */
[----:B------:R-:W-:Y:S01]  /*4110*/  FFMA.FTZ R16, R19, R16, 0.48089820146560668945 ;  /* 0x3ef6384a13107423 */ /* 0x000fe20000010010 */
[----:B------:R-:W-:Y:S01]  /*4120*/  FFMA.FTZ R20, R21, R24, -0.16845393180847167969 ;  /* 0xbe2c7f3015147423 */ /* 0x000fe20000010018 */
[----:B------:R-:W-:-:S02]  /*4130*/  IMAD R53, R8, 0x4, R51 ;  /* 0x0000000408357824 */ /* 0x000fc400078e0233 */
[----:B------:R-:W-:Y:S01]  /*4140*/  FFMA.FTZ R17, R14, R17, 0.48089820146560668945 ;  /* 0x3ef6384a0e117423 */ /* 0x000fe20000010011 */
[----:B------:R-:W-:Y:S01]  /*4150*/  FFMA.FTZ R18, R13, R18, -0.24046532809734344482 ;  /* 0xbe763c8b0d127423 */ /* 0x000fe20000010012 */
[----:B------:R-:W-:Y:S01]  /*4160*/  FFMA.FTZ R16, R19, R16, -0.72134751081466674805 ;  /* 0xbf38aa3b13107423 */ /* 0x000fe20000010010 */
[----:B------:R-:W-:Y:S02]  /*4170*/  IMAD R55, R8, 0x4, R53 ;  /* 0x0000000408377824 */ /* 0x000fe400078e0235 */
[----:B------:R-:W-:Y:S01]  /*4180*/  FFMA.FTZ R17, R14, R17, -0.72134751081466674805 ;  /* 0xbf38aa3b0e117423 */ /* 0x000fe20000010011 */
[----:B------:R-:W-:Y:S01]  /*4190*/  FFMA.FTZ R20, R21, R20, 0.1716887056827545166 ;  /* 0x3e2fcf2a15147423 */ /* 0x000fe20000010014 */
[----:B------:R-:W-:Y:S01]  /*41a0*/  FFMA.FTZ R18, R13, R18, 0.28857114911079406738 ;  /* 0x3e93bf990d127423 */ /* 0x000fe20000010012 */
[----:B------:R-:W-:Y:S02]  /*41b0*/  IMAD R57, R8, 0x4, R55 ;  /* 0x0000000408397824 */ /* 0x000fe400078e0237 */
[----:B------:R-:W-:Y:S01]  /*41c0*/  FMUL R17, R14, R17 ;  /* 0x000000110e117220 */ /* 0x000fe20000400000 */
[----:B------:R-:W-:Y:S01]  /*41d0*/  FMUL R16, R19, R16 ;  /* 0x0000001013107220 */ /* 0x000fe20000400000 */
[----:B------:R-:W-:Y:S01]  /*41e0*/  FFMA.FTZ R20, R21, R20, -0.17900948226451873779 ;  /* 0xbe374e4315147423 */ /* 0x000fe20000010014 */
[----:B------:R-:W-:-:S02]  /*41f0*/  IMAD R59, R8, 0x4, R57 ;  /* 0x00000004083b7824 */ /* 0x000fc400078e0239 */
[----:B------:R-:W-:Y:S01]  /*4200*/  FFMA.FTZ R18, R13, R18, -0.36067417263984680176 ;  /* 0xbeb8aa490d127423 */ /* 0x000fe20000010012 */
[----:B------:R-:W-:Y:S01]  /*4210*/  FMUL R17, R14, R17 ;  /* 0x000000110e117220 */ /* 0x000fe20000400000 */
[----:B------:R-:W-:Y:S01]  /*4220*/  FMUL R16, R19, R16 ;  /* 0x0000001013107220 */ /* 0x000fe20000400000 */
[----:B------:R-:W-:Y:S02]  /*4230*/  IMAD R61, R8, 0x4, R59 ;  /* 0x00000004083d7824 */ /* 0x000fe400078e023b */
[----:B------:R-:W-:Y:S01]  /*4240*/  FFMA.FTZ R20, R21, R20, 0.20512372255325317383 ;  /* 0x3e520bf415147423 */ /* 0x000fe20000010014 */
[----:B------:R-:W-:Y:S01]  /*4250*/  ISETP.GE.U32.AND P1, PT, R7, 0x7f800000, PT ;  /* 0x7f8000000700780c */ /* 0x000fe20003f26070 */
[----:B------:R-:W-:Y:S01]  /*4260*/  FFMA.FTZ R18, R13, R18, 0.48089820146560668945 ;  /* 0x3ef6384a0d127423 */ /* 0x000fe20000010012 */
[----:B------:R-:W-:Y:S01]  /*4270*/  ISETP.GE.U32.AND P6, PT, R6, 0x7f800000, PT ;  /* 0x7f8000000600780c */ /* 0x000fe20003fc6070 */
[----:B------:R-:W-:Y:S01]  /*4280*/  FFMA.FTZ R14, R14, 1.4426950216293334961, R17 ;  /* 0x3fb8aa3b0e0e7823 */ /* 0x000fe20000010011 */
[C---:B------:R-:W-:Y:S01]  /*4290*/  LEA R63, R8.reuse, R61, 0x2 ;  /* 0x0000003d083f7211 */ /* 0x040fe200078e10ff */
[----:B------:R-:W-:Y:S01]  /*42a0*/  FFMA.FTZ R20, R21, R20, -0.24046532809734344482 ;  /* 0xbe763c8b15147423 */ /* 0x000fe20000010014 */
[----:B------:R-:W-:Y:S01]  /*42b0*/  FFMA.FTZ R19, R19, 1.4426950216293334961, R16 ;  /* 0x3fb8aa3b13137823 */ /* 0x000fe20000010010 */
[----:B------:R-:W-:Y:S01]  /*42c0*/  FFMA.FTZ R18, R13, R18, -0.72134751081466674805 ;  /* 0xbf38aa3b0d127423 */ /* 0x000fe20000010012 */
[----:B------:R-:W0:Y:S01]  /*42d0*/  LDC.64 R16, c[0x0][0x228] ;  /* 0x00008a00ff107b82 */ /* 0x000e220000000a00 */
[C---:B------:R-:W-:Y:S01]  /*42e0*/  IMAD R65, R8.reuse, 0x4, R63 ;  /* 0x0000000408417824 */ /* 0x040fe200078e023f */
[----:B------:R-:W-:Y:S01]  /*42f0*/  ISETP.GE.U32.AND P4, PT, R5, 0x7f800000, PT ;  /* 0x7f8000000500780c */ /* 0x000fe20003f86070 */
[----:B------:R-:W-:Y:S01]  /*4300*/  FFMA.FTZ R20, R21, R20, 0.28857114911079406738 ;  /* 0x3e93bf9915147423 */ /* 0x000fe20000010014 */
[----:B------:R-:W-:Y:S01]  /*4310*/  FMUL R18, R13, R18 ;  /* 0x000000120d127220 */ /* 0x000fe20000400000 */
[----:B------:R-:W-:-:S02]  /*4320*/  IMAD R67, R8, 0x4, R65 ;  /* 0x0000000408437824 */ /* 0x000fc400078e0241 */
[----:B------:R-:W-:Y:S01]  /*4330*/  FADD R78, R9, R14 ;  /* 0x0000000e094e7221 */ /* 0x000fe20000000000 */
[----:B------:R-:W-:Y:S01]  /*4340*/  FFMA.FTZ R20, R21, R20, -0.36067417263984680176 ;  /* 0xbeb8aa4915147423 */ /* 0x000fe20000010014 */
[----:B------:R-:W-:Y:S01]  /*4350*/  FADD R79, R10, R19 ;  /* 0x000000130a4f7221 */ /* 0x000fe20000000000 */
[C---:B------:R-:W-:Y:S02]  /*4360*/  IMAD R69, R8.reuse, 0x4, R67 ;  /* 0x0000000408457824 */ /* 0x040fe400078e0243 */
[----:B------:R-:W-:Y:S01]  /*4370*/  FMUL R18, R13, R18 ;  /* 0x000000120d127220 */ /* 0x000fe20000400000 */
[----:B------:R-:W-:Y:S01]  /*4380*/  @P1 IMAD.MOV.U32 R10, RZ, RZ, 0x7f800000 ;  /* 0x7f800000ff0a1424 */ /* 0x000fe200078e00ff */
[----:B------:R-:W-:Y:S01]  /*4390*/  @P6 MOV R9, 0x7f800000 ;  /* 0x7f80000000096802 */ /* 0x000fe20000000f00 */
[C---:B------:R-:W-:Y:S02]  /*43a0*/  IMAD R71, R8.reuse, 0x4, R69 ;  /* 0x0000000408477824 */ /* 0x040fe400078e0245 */
[----:B------:R-:W-:Y:S01]  /*43b0*/  FFMA.FTZ R20, R21, R20, 0.48089820146560668945 ;  /* 0x3ef6384a15147423 */ /* 0x000fe20000010014 */
[----:B------:R-:W-:Y:S01]  /*43c0*/  FFMA.FTZ R18, R13, 1.4426950216293334961, R18 ;  /* 0x3fb8aa3b0d127823 */ /* 0x000fe20000010012 */
[----:B------:R-:W-:Y:S01]  /*43d0*/  @P1 FFMA.FTZ R78, R7, R10, +INF ;  /* 0x7f800000074e1423 */ /* 0x000fe2000001000a */
[----:B------:R-:W-:Y:S01]  /*43e0*/  IMAD R73, R8, 0x4, R71 ;  /* 0x0000000408497824 */ /* 0x000fe200078e0247 */
[----:B------:R-:W-:Y:S01]  /*43f0*/  ISETP.GE.U32.AND P5, PT, R4, 0x7f800000, PT ;  /* 0x7f8000000400780c */ /* 0x000fe20003fa6070 */
[C---:B------:R-:W-:Y:S01]  /*4400*/  @P6 FFMA.FTZ R79, R6.reuse, R9, +INF ;  /* 0x7f800000064f6423 */ /* 0x040fe20000010009 */
[----:B------:R-:W-:Y:S01]  /*4410*/  FSETP.NEU.AND P2, PT, R6, RZ, PT ;  /* 0x000000ff0600720b */ /* 0x000fe20003f4d000 */
[----:B------:R-:W-:-:S02]  /*4420*/  @P4 IMAD.MOV.U32 R10, RZ, RZ, 0x7f800000 ;  /* 0x7f800000ff0a4424 */ /* 0x000fc400078e00ff */
[----:B------:R-:W-:Y:S01]  /*4430*/  FFMA.FTZ R20, R21, R20, -0.72134751081466674805 ;  /* 0xbf38aa3b15147423 */ /* 0x000fe20000010014 */
[----:B------:R-:W-:Y:S02]  /*4440*/  IMAD R75, R8, 0x4, R73 ;  /* 0x00000004084b7824 */ /* 0x000fe400078e0249 */
[----:B------:R-:W-:Y:S01]  /*4450*/  FADD R80, R11, R18 ;  /* 0x000000120b507221 */ /* 0x000fe20000000000 */
[----:B------:R-:W-:Y:S01]  /*4460*/  IMAD R6, R148, UR5, RZ ;  /* 0x0000000594067c24 */ /* 0x000fe2000f8e02ff */
[C---:B------:R-:W-:Y:S01]  /*4470*/  FSETP.NEU.AND P1, PT, R5.reuse, RZ, PT ;  /* 0x000000ff0500720b */ /* 0x040fe20003f2d000 */
[----:B------:R-:W-:Y:S01]  /*4480*/  @P4 FFMA.FTZ R80, R5, R10, +INF ;  /* 0x7f80000005504423 */ /* 0x000fe2000001000a */
[----:B------:R-:W-:Y:S02]  /*4490*/  IMAD R77, R8, 0x4, R75 ;  /* 0x00000004084d7824 */ /* 0x000fe400078e024b */
[----:B------:R-:W-:Y:S01]  /*44a0*/  FMUL R20, R21, R20 ;  /* 0x0000001415147220 */ /* 0x000fe20000400000 */
[----:B------:R-:W-:Y:S01]  /*44b0*/  IMAD.SHL.U32 R5, R6, 0x2, RZ ;  /* 0x0000000206057824 */ /* 0x000fe200078e00ff */
[----:B------:R-:W-:Y:S01]  /*44c0*/  UIMAD.WIDE UR4, UR4, 0x2, URZ ;  /* 0x00000002040478a5 */ /* 0x000fe2000f8e023f */
[----:B------:R-:W-:-:S02]  /*44d0*/  IMAD R83, R8, 0x4, R77 ;  /* 0x0000000408537824 */ /* 0x000fc400078e024d */
[----:B------:R-:W-:Y:S01]  /*44e0*/  FMUL R20, R21, R20 ;  /* 0x0000001415147220 */ /* 0x000fe20000400000 */
[----:B------:R-:W-:Y:S01]  /*44f0*/  IMAD.HI R6, R6, 0x2, RZ ;  /* 0x0000000206067827 */ /* 0x000fe200078e02ff */
[----:B0-----:R-:W-:Y:S01]  /*4500*/  IADD3 R76, P4, P6, R5, UR8, R16 ;  /* 0x00000008054c7c10 */ /* 0x001fe2000fe9e010 */
[----:B------:R-:W-:Y:S01]  /*4510*/  BAR.SYNC.DEFER_BLOCKING 0x0 ;  /* 0x0000000000007b1d */ /* 0x000fe20000010000 */
[----:B------:R-:W-:Y:S01]  /*4520*/  FSETP.NEU.AND P3, PT, R7, RZ, PT ;  /* 0x000000ff0700720b */ /* 0x000fe20003f6d000 */
[----:B------:R-:W-:Y:S02]  /*4530*/  IMAD R5, R8, 0x4, R83 ;  /* 0x0000000408057824 */ /* 0x000fe400078e0253 */
[----:B------:R-:W-:Y:S01]  /*4540*/  FFMA.FTZ R21, R21, 1.4426950216293334961, R20 ;  /* 0x3fb8aa3b15157823 */ /* 0x000fe20000010014 */
[----:B------:R-:W-:Y:S02]  /*4550*/  @P5 MOV R7, 0x7f800000 ;  /* 0x7f80000000075802 */ /* 0x000fe40000000f00 */
[----:B------:R-:W-:Y:S01]  /*4560*/  IADD3.X R96, R6, UR5, R17, P4, P6 ;  /* 0x0000000506607c10 */ /* 0x000fe2000a7ec411 */
[----:B------:R-:W-:Y:S01]  /*4570*/  IMAD R82, R8, 0x4, R5 ;  /* 0x0000000408527824 */ /* 0x000fe200078e0205 */
[-C--:B------:R-:W-:Y:S01]  /*4580*/  LEA R6, P6, R15, R76.reuse, 0x1 ;  /* 0x0000004c0f067211 */ /* 0x080fe200078c08ff */
[----:B------:R-:W-:Y:S01]  /*4590*/  FADD R81, R12, R21 ;  /* 0x000000150c517221 */ /* 0x000fe20000000000 */
[-C--:B------:R-:W-:Y:S01]  /*45a0*/  LEA R8, P4, R35, R76.reuse, 0x1 ;  /* 0x0000004c23087211 */ /* 0x080fe200078808ff */
[----:B------:R-:W-:Y:S01]  /*45b0*/  @P5 FFMA.FTZ R81, R4, R7, +INF ;  /* 0x7f80000004515423 */ /* 0x000fe20000010007 */
[----:B------:R-:W-:Y:S01]  /*45c0*/  LEA R10, P5, R37, R76, 0x1 ;  /* 0x0000004c250a7211 */ /* 0x000fe200078a08ff */
[----:B------:R-:W-:Y:S01]  /*45d0*/  ULDC UR4, c[0x0][0x27c] ;  /* 0x00009f0000047ab9 */ /* 0x000fe20000000800 */
[----:B------:R-:W-:Y:S01]  /*45e0*/  LEA.HI.X.SX32 R7, R15, R96, 0x1, P6 ;  /* 0x000000600f077211 */ /* 0x000fe200030f0eff */
[----:B------:R-:W-:Y:S01]  /*45f0*/  UIMAD UR4, UR7, UR4, URZ ;  /* 0x00000004070472a4 */ /* 0x000fe2000f8e023f */
[----:B------:R-:W-:-:S02]  /*4600*/  LEA R12, P6, R27, R76, 0x1 ;  /* 0x0000004c1b0c7211 */ /* 0x000fc400078c08ff */
[----:B------:R-:W-:Y:S01]  /*4610*/  LEA.HI.X.SX32 R9, R35, R96, 0x1, P4 ;  /* 0x0000006023097211 */ /* 0x000fe200020f0eff */
[----:B------:R-:W-:Y:S01]  /*4620*/  USHF.L.U32 UR7, UR4, 0x2, URZ ;  /* 0x0000000204077899 */ /* 0x000fe2000800063f */
[----:B------:R-:W-:Y:S01]  /*4630*/  LEA R16, P4, R39, R76, 0x1 ;  /* 0x0000004c27107211 */ /* 0x000fe200078808ff */
[----:B------:R-:W-:Y:S01]  /*4640*/  UIMAD.WIDE UR4, UR4, 0x4, URZ ;  /* 0x00000004040478a5 */ /* 0x000fe2000f8e023f */
[----:B------:R-:W-:Y:S02]  /*4650*/  LEA.HI.X.SX32 R11, R37, R96, 0x1, P5 ;  /* 0x00000060250b7211 */ /* 0x000fe400028f0eff */
[----:B------:R-:W-:Y:S01]  /*4660*/  LEA R14, P5, R29, R76, 0x1 ;  /* 0x0000004c1d0e7211 */ /* 0x000fe200078a08ff */
[----:B------:R-:W0:Y:S01]  /*4670*/  LDS.64 R84, [R2+UR6] ;  /* 0x0000000602547984 */ /* 0x000e220008000a00 */
[----:B------:R-:W-:Y:S02]  /*4680*/  LEA.HI.X.SX32 R13, R27, R96, 0x1, P6 ;  /* 0x000000601b0d7211 */ /* 0x000fe400030f0eff */
[----:B------:R-:W-:Y:S01]  /*4690*/  LEA R18, P6, R41, R76, 0x1 ;  /* 0x0000004c29127211 */ /* 0x000fe200078c08ff */
[----:B------:R-:W-:Y:S01]  /*46a0*/  LDS.64 R86, [R2+UR6+0x200] ;  /* 0x0002000602567984 */ /* 0x000fe20008000a00 */
[----:B------:R-:W-:-:S02]  /*46b0*/  LEA.HI.X.SX32 R17, R39, R96, 0x1, P4 ;  /* 0x0000006027117211 */ /* 0x000fc400020f0eff */
[----:B------:R-:W-:Y:S02]  /*46c0*/  LEA R22, P4, R23, R76, 0x1 ;  /* 0x0000004c17167211 */ /* 0x000fe400078808ff */
[----:B------:R-:W-:Y:S02]  /*46d0*/  LEA.HI.X.SX32 R15, R29, R96, 0x1, P5 ;  /* 0x000000601d0f7211 */ /* 0x000fe400028f0eff */
[----:B------:R-:W-:Y:S02]  /*46e0*/  LEA R20, P5, R25, R76, 0x1 ;  /* 0x0000004c19147211 */ /* 0x000fe400078a08ff */
[----:B------:R-:W-:Y:S02]  /*46f0*/  LEA.HI.X.SX32 R19, R41, R96, 0x1, P6 ;  /* 0x0000006029137211 */ /* 0x000fe400030f0eff */
[----:B------:R-:W-:Y:S02]  /*4700*/  LEA R24, P6, R31, R76, 0x1 ;  /* 0x0000004c1f187211 */ /* 0x000fe400078c08ff */
[----:B------:R-:W-:-:S02]  /*4710*/  LEA.HI.X.SX32 R23, R23, R96, 0x1, P4 ;  /* 0x0000006017177211 */ /* 0x000fc400020f0eff */
[----:B------:R-:W-:Y:S02]  /*4720*/  LEA R28, P4, R43, R76, 0x1 ;  /* 0x0000004c2b1c7211 */ /* 0x000fe400078808ff */
[-C--:B------:R-:W-:Y:S02]  /*4730*/  LEA.HI.X.SX32 R21, R25, R96.reuse, 0x1, P5 ;  /* 0x0000006019157211 */ /* 0x080fe400028f0eff */
[----:B------:R-:W-:Y:S02]  /*4740*/  LEA.HI.X.SX32 R25, R31, R96, 0x1, P6 ;  /* 0x000000601f197211 */ /* 0x000fe400030f0eff */
[----:B------:R-:W-:Y:S02]  /*4750*/  LEA R30, P6, R45, R76, 0x1 ;  /* 0x0000004c2d1e7211 */ /* 0x000fe400078c08ff */
[----:B------:R-:W-:Y:S02]  /*4760*/  LEA.HI.X.SX32 R29, R43, R96, 0x1, P4 ;  /* 0x000000602b1d7211 */ /* 0x000fe400020f0eff */
[----:B------:R-:W-:-:S02]  /*4770*/  LOP3.LUT R68, R2, 0x8, RZ, 0x3c, !PT ;  /* 0x0000000802447812 */ /* 0x000fc400078e3cff */
[----:B------:R-:W-:Y:S02]  /*4780*/  LEA R34, P4, R49, R76, 0x1 ;  /* 0x0000004c31227211 */ /* 0x000fe400078808ff */
[----:B------:R-:W-:Y:S01]  /*4790*/  LEA.HI.X.SX32 R31, R45, R96, 0x1, P6 ;  /* 0x000000602d1f7211 */ /* 0x000fe200030f0eff */
[----:B------:R-:W1:Y:S01]  /*47a0*/  LDS.64 R88, [R68+UR6] ;  /* 0x0000000644587984 */ /* 0x000e620008000a00 */
[----:B------:R-:W-:Y:S02]  /*47b0*/  LEA R36, P6, R51, R76, 0x1 ;  /* 0x0000004c33247211 */ /* 0x000fe400078c08ff */
[----:B------:R-:W-:Y:S01]  /*47c0*/  LEA.HI.X.SX32 R35, R49, R96, 0x1, P4 ;  /* 0x0000006031237211 */ /* 0x000fe200020f0eff */
[----:B------:R-:W2:Y:S01]  /*47d0*/  LDS.64 R44, [R68+UR6+0x200] ;  /* 0x00020006442c7984 */ /* 0x000ea20008000a00 */
[----:B------:R-:W-:Y:S02]  /*47e0*/  LEA R40, P4, R55, R76, 0x1 ;  /* 0x0000004c37287211 */ /* 0x000fe400078808ff */
[-C--:B------:R-:W-:Y:S01]  /*47f0*/  LEA.HI.X.SX32 R37, R51, R96.reuse, 0x1, P6 ;  /* 0x0000006033257211 */ /* 0x080fe200030f0eff */
[----:B------:R-:W-:Y:S01]  /*4800*/  LDS.64 R48, [R68+UR6+0x400] ;  /* 0x0004000644307984 */ /* 0x000fe20008000a00 */
[----:B------:R-:W-:-:S02]  /*4810*/  LEA.HI.X.SX32 R41, R55, R96, 0x1, P4 ;  /* 0x0000006037297211 */ /* 0x000fc400020f0eff */
[-C--:B------:R-:W-:Y:S01]  /*4820*/  LEA R26, P5, R33, R76.reuse, 0x1 ;  /* 0x0000004c211a7211 */ /* 0x080fe200078a08ff */
[----:B------:R-:W3:Y:S01]  /*4830*/  LDS.64 R50, [R2+UR6+0x400] ;  /* 0x0004000602327984 */ /* 0x000ee20008000a00 */
[----:B------:R-:W-:Y:S02]  /*4840*/  LEA R52, P4, R61, R76, 0x1 ;  /* 0x0000004c3d347211 */ /* 0x000fe400078808ff */
[----:B------:R-:W-:Y:S01]  /*4850*/  LEA.HI.X.SX32 R27, R33, R96, 0x1, P5 ;  /* 0x00000060211b7211 */ /* 0x000fe200028f0eff */
[----:B------:R-:W4:Y:S01]  /*4860*/  LDS.64 R54, [R2+UR6+0x600] ;  /* 0x0006000602367984 */ /* 0x000f220008000a00 */
[-C--:B------:R-:W-:Y:S02]  /*4870*/  LEA R32, P5, R47, R76.reuse, 0x1 ;  /* 0x0000004c2f207211 */ /* 0x080fe400078a08ff */
[----:B------:R-:W-:Y:S01]  /*4880*/  LEA R42, P6, R57, R76, 0x1 ;  /* 0x0000004c392a7211 */ /* 0x000fe200078c08ff */
[----:B------:R-:W5:Y:S01]  /*4890*/  LDS.64 R90, [R68+UR6+0x600] ;  /* 0x00060006445a7984 */ /* 0x000f620008000a00 */
[----:B------:R-:W-:-:S02]  /*48a0*/  LEA.HI.X.SX32 R33, R47, R96, 0x1, P5 ;  /* 0x000000602f217211 */ /* 0x000fc400028f0eff */
[----:B------:R-:W-:Y:S01]  /*48b0*/  LEA R38, P5, R53, R76, 0x1 ;  /* 0x0000004c35267211 */ /* 0x000fe200078a08ff */
[----:B0-----:R0:W-:Y:S01]  /*48c0*/  STG.E.U16 desc[UR10][R6.64], R84 ;  /* 0x0000005406007986 */ /* 0x0011e2000c10150a */
[-C--:B------:R-:W-:Y:S02]  /*48d0*/  LEA.HI.X.SX32 R43, R57, R96.reuse, 0x1, P6 ;  /* 0x00000060392b7211 */ /* 0x080fe400030f0eff */
[-C--:B------:R-:W-:Y:S02]  /*48e0*/  LEA.HI.X.SX32 R39, R53, R96.reuse, 0x1, P5 ;  /* 0x0000006035277211 */ /* 0x080fe400028f0eff */
[----:B------:R-:W-:Y:S02]  /*48f0*/  LEA.HI.X.SX32 R53, R61, R96, 0x1, P4 ;  /* 0x000000603d357211 */ /* 0x000fe400020f0eff */
[-C--:B------:R-:W-:Y:S02]  /*4900*/  LEA R60, P4, R67, R76.reuse, 0x1 ;  /* 0x0000004c433c7211 */ /* 0x080fe400078808ff */
[----:B------:R-:W-:-:S02]  /*4910*/  LEA R46, P5, R59, R76, 0x1 ;  /* 0x0000004c3b2e7211 */ /* 0x000fc400078a08ff */
[----:B------:R-:W-:Y:S01]  /*4920*/  LEA.HI.X.SX32 R61, R67, R96, 0x1, P4 ;  /* 0x00000060433d7211 */ /* 0x000fe200020f0eff */
[----:B0-----:R-:W0:Y:S01]  /*4930*/  LDC.64 R6, c[0x0][0x230] ;  /* 0x00008c00ff067b82 */ /* 0x001e220000000a00 */
[-C--:B------:R-:W-:Y:S02]  /*4940*/  LEA R66, P4, R73, R76.reuse, 0x1 ;  /* 0x0000004c49427211 */ /* 0x080fe400078808ff */
[----:B------:R-:W-:Y:S01]  /*4950*/  LEA R56, P6, R63, R76, 0x1 ;  /* 0x0000004c3f387211 */ /* 0x000fe200078c08ff */
[----:B-1----:R1:W-:Y:S01]  /*4960*/  STG.E.U16 desc[UR10][R10.64], R88 ;  /* 0x000000580a007986 */ /* 0x0023e2000c10150a */
[----:B------:R-:W-:Y:S02]  /*4970*/  LEA.HI.X.SX32 R67, R73, R96, 0x1, P4 ;  /* 0x0000006049437211 */ /* 0x000fe400020f0eff */
[----:B------:R-:W-:Y:S01]  /*4980*/  LEA R72, P4, R83, R76, 0x1 ;  /* 0x0000004c53487211 */ /* 0x000fe200078808ff */
[----:B------:R-:W-:Y:S01]  /*4990*/  STG.E.U16 desc[UR10][R8.64], R86 ;  /* 0x0000005608007986 */ /* 0x000fe2000c10150a */
[----:B------:R-:W-:-:S02]  /*49a0*/  PRMT R2, R88, 0x7632, R2 ;  /* 0x0000763258027816 */ /* 0x000fc40000000002 */
[-C--:B------:R-:W-:Y:S01]  /*49b0*/  LEA.HI.X.SX32 R73, R83, R96.reuse, 0x1, P4 ;  /* 0x0000006053497211 */ /* 0x080fe200020f0eff */
[----:B--2---:R2:W-:Y:S01]  /*49c0*/  STG.E.U16 desc[UR10][R12.64], R44 ;  /* 0x0000002c0c007986 */ /* 0x0045e2000c10150a */
[----:B------:R-:W-:Y:S02]  /*49d0*/  FSETP.NEU.AND P4, PT, R4, RZ, PT ;  /* 0x000000ff0400720b */ /* 0x000fe40003f8d000 */
[----:B------:R-:W-:Y:S01]  /*49e0*/  LEA.HI.X.SX32 R47, R59, R96, 0x1, P5 ;  /* 0x000000603b2f7211 */ /* 0x000fe200028f0eff */
[----:B---3--:R3:W-:Y:S01]  /*49f0*/  STG.E.U16 desc[UR10][R14.64], R50 ;  /* 0x000000320e007986 */ /* 0x0087e2000c10150a */
[----:B-1----:R-:W-:Y:S02]  /*4a00*/  PRMT R11, R84, 0x7632, R11 ;  /* 0x00007632540b7816 */ /* 0x002fe4000000000b */
[----:B------:R-:W-:Y:S01]  /*4a10*/  PRMT R4, R44, 0x7632, R4 ;  /* 0x000076322c047816 */ /* 0x000fe20000000004 */
[----:B------:R1:W-:Y:S01]  /*4a20*/  STG.E.U16 desc[UR10][R16.64], R48 ;  /* 0x0000003010007986 */ /* 0x0003e2000c10150a */
[----:B------:R-:W-:-:S02]  /*4a30*/  LEA R58, P5, R65, R76, 0x1 ;  /* 0x0000004c413a7211 */ /* 0x000fc400078a08ff */
[----:B------:R-:W-:Y:S01]  /*4a40*/  LEA.HI.X.SX32 R57, R63, R96, 0x1, P6 ;  /* 0x000000603f397211 */ /* 0x000fe200030f0eff */
[----:B----4-:R4:W-:Y:S01]  /*4a50*/  STG.E.U16 desc[UR10][R18.64], R54 ;  /* 0x0000003612007986 */ /* 0x0109e2000c10150a */
[----:B--2---:R-:W-:Y:S02]  /*4a60*/  PRMT R13, R86, 0x7632, R13 ;  /* 0x00007632560d7816 */ /* 0x004fe4000000000d */
[----:B------:R-:W-:Y:S01]  /*4a70*/  LEA R62, P6, R69, R76, 0x1 ;  /* 0x0000004c453e7211 */ /* 0x000fe200078c08ff */
[----:B-----5:R-:W-:Y:S01]  /*4a80*/  STG.E.U16 desc[UR10][R20.64], R90 ;  /* 0x0000005a14007986 */ /* 0x020fe2000c10150a */
[----:B---3--:R-:W-:Y:S02]  /*4a90*/  PRMT R15, R50, 0x7632, R15 ;  /* 0x00007632320f7816 */ /* 0x008fe4000000000f */
[----:B------:R-:W-:Y:S01]  /*4aa0*/  LEA.HI.X.SX32 R59, R65, R96, 0x1, P5 ;  /* 0x00000060413b7211 */ /* 0x000fe200028f0eff */
[----:B------:R-:W-:Y:S01]  /*4ab0*/  STG.E.U16 desc[UR10][R22.64], R11 ;  /* 0x0000000b16007986 */ /* 0x000fe2000c10150a */
[----:B-1----:R-:W-:-:S02]  /*4ac0*/  PRMT R16, R48, 0x7632, R16 ;  /* 0x0000763230107816 */ /* 0x002fc40000000010 */
[----:B------:R-:W-:Y:S01]  /*4ad0*/  PRMT R17, R54, 0x7632, R17 ;  /* 0x0000763236117816 */ /* 0x000fe20000000011 */
[----:B------:R1:W-:Y:S01]  /*4ae0*/  STG.E.U16 desc[UR10][R24.64], R2 ;  /* 0x0000000218007986 */ /* 0x0003e2000c10150a */
[----:B----4-:R-:W-:Y:S02]  /*4af0*/  PRMT R18, R90, 0x7632, R18 ;  /* 0x000076325a127816 */ /* 0x010fe40000000012 */
[----:B------:R-:W-:Y:S01]  /*4b00*/  LEA R64, P5, R71, R76, 0x1 ;  /* 0x0000004c47407211 */ /* 0x000fe200078a08ff */
[----:B------:R-:W-:Y:S01]  /*4b10*/  STG.E.U16 desc[UR10][R26.64], R13 ;  /* 0x0000000d1a007986 */ /* 0x000fe2000c10150a */
[----:B------:R-:W-:Y:S02]  /*4b20*/  LEA.HI.X.SX32 R63, R69, R96, 0x1, P6 ;  /* 0x00000060453f7211 */ /* 0x000fe400030f0eff */
[----:B------:R-:W-:Y:S01]  /*4b30*/  LEA R68, P6, R75, R76, 0x1 ;  /* 0x0000004c4b447211 */ /* 0x000fe200078c08ff */
[----:B------:R2:W-:Y:S01]  /*4b40*/  STG.E.U16 desc[UR10][R28.64], R4 ;  /* 0x000000041c007986 */ /* 0x0005e2000c10150a */
[----:B------:R-:W-:-:S02]  /*4b50*/  LEA.HI.X.SX32 R65, R71, R96, 0x1, P5 ;  /* 0x0000006047417211 */ /* 0x000fc400028f0eff */
[----:B------:R-:W-:Y:S01]  /*4b60*/  LEA R70, P5, R77, R76, 0x1 ;  /* 0x0000004c4d467211 */ /* 0x000fe200078a08ff */
[----:B------:R3:W-:Y:S01]  /*4b70*/  STG.E.U16 desc[UR10][R30.64], R15 ;  /* 0x0000000f1e007986 */ /* 0x0007e2000c10150a */
[----:B------:R-:W-:Y:S02]  /*4b80*/  LEA.HI.X.SX32 R69, R75, R96, 0x1, P6 ;  /* 0x000000604b457211 */ /* 0x000fe400030f0eff */
[----:B-1----:R-:W-:Y:S01]  /*4b90*/  PRMT R2, R89, 0x7632, R2 ;  /* 0x0000763259027816 */ /* 0x002fe20000000002 */
[----:B------:R1:W-:Y:S01]  /*4ba0*/  STG.E.U16 desc[UR10][R32.64], R16 ;  /* 0x0000001020007986 */ /* 0x0003e2000c10150a */
[----:B------:R-:W-:Y:S02]  /*4bb0*/  LEA R74, P6, R5, R76, 0x1 ;  /* 0x0000004c054a7211 */ /* 0x000fe400078c08ff */
[----:B------:R-:W-:Y:S01]  /*4bc0*/  LEA.HI.X.SX32 R71, R77, R96, 0x1, P5 ;  /* 0x000000604d477211 */ /* 0x000fe200028f0eff */
[----:B------:R4:W-:Y:S01]  /*4bd0*/  STG.E.U16 desc[UR10][R34.64], R17 ;  /* 0x0000001122007986 */ /* 0x0009e2000c10150a */
[----:B------:R-:W-:-:S02]  /*4be0*/  LEA R76, P5, R82, R76, 0x1 ;  /* 0x0000004c524c7211 */ /* 0x000fc400078a08ff */
[----:B--2---:R-:W-:Y:S01]  /*4bf0*/  PRMT R4, R45, 0x7632, R4 ;  /* 0x000076322d047816 */ /* 0x004fe20000000004 */
[----:B------:R2:W-:Y:S01]  /*4c00*/  STG.E.U16 desc[UR10][R36.64], R18 ;  /* 0x0000001224007986 */ /* 0x0005e2000c10150a */
[----:B---3--:R-:W-:Y:S02]  /*4c10*/  PRMT R31, R85, 0x7632, R31 ;  /* 0x00007632551f7816 */ /* 0x008fe4000000001f */
[-C--:B------:R-:W-:Y:S01]  /*4c20*/  LEA.HI.X.SX32 R75, R5, R96.reuse, 0x1, P6 ;  /* 0x00000060054b7211 */ /* 0x080fe200030f0eff */
[----:B------:R3:W-:Y:S01]  /*4c30*/  STG.E.U16 desc[UR10][R38.64], R85 ;  /* 0x0000005526007986 */ /* 0x0007e2000c10150a */
[----:B-1----:R-:W-:Y:S01]  /*4c40*/  PRMT R33, R87, 0x7632, R33 ;  /* 0x0000763257217816 */ /* 0x002fe20000000021 */
[----:B------:R-:W-:Y:S01]  /*4c50*/  IMAD.SHL.U32 R5, R148, 0x4, RZ ;  /* 0x0000000494057824 */ /* 0x000fe200078e00ff */
[----:B------:R-:W-:Y:S01]  /*4c60*/  LEA.HI.X.SX32 R77, R82, R96, 0x1, P5 ;  /* 0x00000060524d7211 */ /* 0x000fe200028f0eff */
[----:B------:R-:W-:Y:S01]  /*4c70*/  STG.E.U16 desc[UR10][R40.64], R89 ;  /* 0x0000005928007986 */ /* 0x000fe2000c10150a */
[----:B----4-:R-:W-:Y:S01]  /*4c80*/  PRMT R35, R51, 0x7632, R35 ;  /* 0x0000763233237816 */ /* 0x010fe20000000023 */
[----:B------:R-:W-:Y:S01]  /*4c90*/  IMAD.HI R148, R148, 0x4, RZ ;  /* 0x0000000494947827 */ /* 0x000fe200078e02ff */
[----:B------:R-:W-:Y:S01]  /*4ca0*/  FSEL R78, R78, -INF , P3 ;  /* 0xff8000004e4e7808 */ /* 0x000fe20001800000 */
[----:B------:R-:W-:Y:S01]  /*4cb0*/  STG.E.U16 desc[UR10][R42.64], R87 ;  /* 0x000000572a007986 */ /* 0x000fe2000c10150a */
[----:B--2---:R-:W-:-:S02]  /*4cc0*/  PRMT R36, R49, 0x7632, R36 ;  /* 0x0000763231247816 */ /* 0x004fc40000000024 */
[----:B------:R-:W-:Y:S01]  /*4cd0*/  PRMT R37, R55, 0x7632, R37 ;  /* 0x0000763237257816 */ /* 0x000fe20000000025 */
[----:B------:R-:W-:Y:S01]  /*4ce0*/  STG.E.U16 desc[UR10][R46.64], R45 ;  /* 0x0000002d2e007986 */ /* 0x000fe2000c10150a */
[----:B---3--:R-:W-:Y:S01]  /*4cf0*/  PRMT R38, R91, 0x7632, R38 ;  /* 0x000076325b267816 */ /* 0x008fe20000000026 */
[----:B------:R-:W-:Y:S01]  /*4d00*/  FFMA R8, R78, 0.69314718246459960938, R95 ;  /* 0x3f3172184e087823 */ /* 0x000fe2000000005f */
[----:B------:R-:W-:Y:S01]  /*4d10*/  FSEL R79, R79, -INF , P2 ;  /* 0xff8000004f4f7808 */ /* 0x000fe20001000000 */
[----:B------:R-:W-:Y:S01]  /*4d20*/  STG.E.U16 desc[UR10][R52.64], R51 ;  /* 0x0000003334007986 */ /* 0x000fe2000c10150a */
[----:B------:R-:W-:Y:S02]  /*4d30*/  FSEL R80, R80, -INF , P1 ;  /* 0xff80000050507808 */ /* 0x000fe40000800000 */
[----:B------:R-:W-:Y:S01]  /*4d40*/  FSEL R81, R81, -INF , P4 ;  /* 0xff80000051517808 */ /* 0x000fe20002000000 */
[----:B------:R-:W-:Y:S01]  /*4d50*/  STG.E.U16 desc[UR10][R56.64], R49 ;  /* 0x0000003138007986 */ /* 0x000fe2000c10150a */
[----:B------:R-:W-:Y:S01]  /*4d60*/  LOP3.LUT R0, R0, 0x1c, RZ, 0xc0, !PT ;  /* 0x0000001c00007812 */ /* 0x000fe200078ec0ff */
[----:B------:R-:W-:Y:S01]  /*4d70*/  FFMA R9, R79, 0.69314718246459960938, R94 ;  /* 0x3f3172184f097823 */ /* 0x000fe2000000005e */
[----:B------:R-:W-:Y:S01]  /*4d80*/  FFMA R10, R80, 0.69314718246459960938, R93 ;  /* 0x3f317218500a7823 */ /* 0x000fe2000000005d */
[----:B------:R-:W-:Y:S01]  /*4d90*/  STG.E.U16 desc[UR10][R58.64], R55 ;  /* 0x000000373a007986 */ /* 0x000fe2000c10150a */
[----:B------:R-:W-:Y:S01]  /*4da0*/  FFMA R11, R81, 0.69314718246459960938, R92 ;  /* 0x3f317218510b7823 */ /* 0x000fe2000000005c */
[----:B------:R-:W-:-:S02]  /*4db0*/  LEA R0, R0, UR6, 0x2 ;  /* 0x0000000600007c11 */ /* 0x000fc4000f8e10ff */
[----:B------:R-:W-:Y:S04]  /*4dc0*/  STG.E.U16 desc[UR10][R60.64], R91 ;  /* 0x0000005b3c007986 */ /* 0x000fe8000c10150a */
[----:B------:R-:W-:Y:S04]  /*4dd0*/  STG.E.U16 desc[UR10][R62.64], R31 ;  /* 0x0000001f3e007986 */ /* 0x000fe8000c10150a */
[----:B------:R-:W-:Y:S04]  /*4de0*/  STG.E.U16 desc[UR10][R64.64], R2 ;  /* 0x0000000240007986 */ /* 0x000fe8000c10150a */
[----:B------:R-:W-:Y:S04]  /*4df0*/  STG.E.U16 desc[UR10][R66.64], R33 ;  /* 0x0000002142007986 */ /* 0x000fe8000c10150a */
[----:B------:R0:W-:Y:S04]  /*4e00*/  STG.E.U16 desc[UR10][R68.64], R4 ;  /* 0x0000000444007986 */ /* 0x0001e8000c10150a */
[----:B------:R1:W-:Y:S04]  /*4e10*/  STG.E.U16 desc[UR10][R70.64], R35 ;  /* 0x0000002346007986 */ /* 0x0003e8000c10150a */
[----:B------:R1:W-:Y:S04]  /*4e20*/  STG.E.U16 desc[UR10][R72.64], R36 ;  /* 0x0000002448007986 */ /* 0x0003e8000c10150a */
[----:B------:R1:W-:Y:S01]  /*4e30*/  STG.E.U16 desc[UR10][R74.64], R37 ;  /* 0x000000254a007986 */ /* 0x0003e2000c10150a */
[----:B0-----:R-:W-:-:S03]  /*4e40*/  IADD3 R4, P1, P2, R5, UR7, R6 ;  /* 0x0000000705047c10 */ /* 0x001fc6000fa3e006 */
[----:B------:R1:W-:Y:S01]  /*4e50*/  STG.E.U16 desc[UR10][R76.64], R38 ;  /* 0x000000264c007986 */ /* 0x0003e2000c10150a */
[----:B------:R-:W-:Y:S01]  /*4e60*/  IADD3.X R5, R148, UR5, R7, P1, P2 ;  /* 0x0000000594057c10 */ /* 0x000fe20008fe4407 */
[----:B------:R-:W-:Y:S06]  /*4e70*/  BAR.SYNC.DEFER_BLOCKING 0x0 ;  /* 0x0000000000007b1d */ /* 0x000fec0000010000 */
[----:B------:R1:W-:Y:S02]  /*4e80*/  STS.128 [R0], R8 ;  /* 0x0000000800007388 */ /* 0x0003e40000000c00 */
[----:B------:R-:W-:Y:S06]  /*4e90*/  BAR.SYNC.DEFER_BLOCKING 0x0 ;  /* 0x0000000000007b1d */ /* 0x000fec0000010000 */
[----:B------:R-:W-:Y:S05]  /*4ea0*/  @P0 EXIT ;  /* 0x000000000000094d */ /* 0x000fea0003800000 */
[----:B------:R-:W0:Y:S04]  /*4eb0*/  LDS R3, [R3] ;  /* 0x0000000003037984 */ /* 0x000e280000000800 */
[----:B0-----:R-:W-:Y:S01]  /*4ec0*/  STG.E desc[UR10][R4.64], R3 ;  /* 0x0000000304007986 */ /* 0x001fe2000c10190a */
[----:B------:R-:W-:Y:S05]  /*4ed0*/  EXIT ;  /* 0x000000000000794d */ /* 0x000fea0003800000 */
.L_x_2:
[----:B------:R-:W-:-:S00]  /*4ee0*/  BRA `(.L_x_2) ;  /* 0xfffffffc00fc7947 */ /* 0x000fc0000383ffff */
[----:B------:R-:W-:-:S00]  /*4ef0*/  NOP ;  /* 0x0000000000007918 */ /* 0x000fc00000000000 */
        /* <DEDUP_REMOVED lines=8> */
.L_x_3:


//--------------------- .nv.global.init           --------------------------
	.section	.nv.global.init,"aw",@progbits
.nv.global.init:
	.type		_$_str,@object
	.size		_$_str,(.L_0 - _$_str)
_$_str:
        /*0000*/ 	.byte	0x5f, 0x5f, 0x43, 0x55, 0x44, 0x41, 0x5f, 0x46, 0x54, 0x5a, 0x00
.L_0:


//--------------------- .nv.shared.attn_fwd       --------------------------
	.section	.nv.shared.attn_fwd,"aw",@nobits
	.sectionflags	@""
	.align	16
	.zero		1024


//--------------------- .nv.shared.reserved.0     --------------------------
	.section	.nv.shared.reserved.0,"aw",@nobits
	.weak		__nv_reservedSMEM_offset_0_alias
	.size		__nv_reservedSMEM_offset_0_alias, 0, 0
	.other		__nv_reservedSMEM_offset_0_alias,@"STO_CUDA_RESERVED_SHARED STV_DEFAULT"
__nv_reservedSMEM_offset_0_alias:
	.zero		0


//--------------------- .nv.constant0.attn_fwd    --------------------------
	.section	.nv.constant0.attn_fwd,"a",@progbits
	.sectionflags	@""
	.align	4
.nv.constant0.attn_fwd:
	.zero		664


//--------------------- SYMBOLS --------------------------

	.type		.nv.reservedSmem.offset0,@object
	.size		.nv.reservedSmem.offset0,0x4
